	.target	sm_90a

	.elftype	@"ET_EXEC"


//--------------------- .note.nv.tkinfo           --------------------------
	.section	.note.nv.tkinfo,"",@"SHT_NOTE"
	.sectionflags	@"SHF_NOTE_NV_TKINFO"
	.tkinfo
        /*0018*/ 	.word	0x00000002
        /*0030*/ 	.string	""
        /*0030*/ 	.string	"ptxas"
        /*0030*/ 	.string	"Cuda compilation tools, release 13.0, V13.0.88"
        /*0030*/ 	.string	"Build cuda_13.0.r13.0/compiler.36424714_0"
        /*0030*/ 	.string	"-v  -suppress-debug-info  -lineinfo  -arch sm_90a "



//--------------------- .note.nv.cuinfo           --------------------------
	.section	.note.nv.cuinfo,"",@"SHT_NOTE"
	.sectionflags	@"SHF_NOTE_NV_CUINFO"
        /*0018*/ 	.short	0x0002
        /*001a*/ 	.short	0x005a
        /*001c*/ 	.short	0x0082
	.zero		2


//--------------------- .nv.info                  --------------------------
	.section	.nv.info,"",@"SHT_CUDA_INFO"
	.align	4


	//----- nvinfo : EIATTR_REGCOUNT
	.align		4
        /*0000*/ 	.byte	0x04, 0x2f
        /*0002*/ 	.short	(.L_1 - .L_0)
	.align		4
.L_0:
        /*0004*/ 	.word	index@(gluon_wgmma)
        /*0008*/ 	.word	0x0000009a


	//----- nvinfo : EIATTR_FRAME_SIZE
	.align		4
.L_1:
        /*000c*/ 	.byte	0x04, 0x11
        /*000e*/ 	.short	(.L_3 - .L_2)
	.align		4
.L_2:
        /*0010*/ 	.word	index@(gluon_wgmma)
        /*0014*/ 	.word	0x00000000


	//----- nvinfo : EIATTR_MIN_STACK_SIZE
	.align		4
.L_3:
        /*0018*/ 	.byte	0x04, 0x12
        /*001a*/ 	.short	(.L_5 - .L_4)
	.align		4
.L_4:
        /*001c*/ 	.word	index@(gluon_wgmma)
        /*0020*/ 	.word	0x00000000
.L_5:


//--------------------- .nv.compat                --------------------------
	.section	.nv.compat,"",@"SHT_CUDA_COMPAT_INFO"
	.align	4
        /*0000*/ 	.byte	0x02, 0x09, 0x01, 0x00, 0x02, 0x02, 0x04, 0x00, 0x02, 0x05, 0x05, 0x00, 0x03, 0x07, 0x01, 0x01
        /*0010*/ 	.byte	0x02, 0x03, 0x03, 0x00, 0x02, 0x06, 0x01, 0x00, 0x04, 0x0b, 0x08, 0x00, 0x00, 0x00, 0x00, 0x00
        /*0020*/ 	.byte	0x00, 0x00, 0x00, 0x00


//--------------------- .nv.info.gluon_wgmma      --------------------------
	.section	.nv.info.gluon_wgmma,"",@"SHT_CUDA_INFO"
	.sectionflags	@""
	.align	4


	//----- nvinfo : EIATTR_CUDA_API_VERSION
	.align		4
        /*0000*/ 	.byte	0x04, 0x37
        /*0002*/ 	.short	(.L_7 - .L_6)
.L_6:
        /*0004*/ 	.word	0x00000082


	//----- nvinfo : EIATTR_KPARAM_INFO
	.align		4
.L_7:
        /*0008*/ 	.byte	0x04, 0x17
        /*000a*/ 	.short	(.L_9 - .L_8)
.L_8:
        /*000c*/ 	.word	0x00000000
        /*0010*/ 	.short	0x000a
        /*0012*/ 	.short	0x0048
        /*0014*/ 	.byte	0x00, 0xf4, 0x21, 0x00


	//----- nvinfo : EIATTR_KPARAM_INFO
	.align		4
.L_9:
        /*0018*/ 	.byte	0x04, 0x17
        /*001a*/ 	.short	(.L_11 - .L_10)
.L_10:
        /*001c*/ 	.word	0x00000000
        /*0020*/ 	.short	0x0009
        /*0022*/ 	.short	0x0040
        /*0024*/ 	.byte	0x00, 0xf4, 0x21, 0x00


	//----- nvinfo : EIATTR_KPARAM_INFO
	.align		4
.L_11:
        /*0028*/ 	.byte	0x04, 0x17
        /*002a*/ 	.short	(.L_13 - .L_12)
.L_12:
        /*002c*/ 	.word	0x00000000
        /*0030*/ 	.short	0x0008
        /*0032*/ 	.short	0x0038
        /*0034*/ 	.byte	0x00, 0xf0, 0x21, 0x00


	//----- nvinfo : EIATTR_KPARAM_INFO
	.align		4
.L_13:
        /*0038*/ 	.byte	0x04, 0x17
        /*003a*/ 	.short	(.L_15 - .L_14)
.L_14:
        /*003c*/ 	.word	0x00000000
        /*0040*/ 	.short	0x0007
        /*0042*/ 	.short	0x0030
        /*0044*/ 	.byte	0x00, 0xf0, 0x21, 0x00


	//----- nvinfo : EIATTR_KPARAM_INFO
	.align		4
.L_15:
        /*0048*/ 	.byte	0x04, 0x17
        /*004a*/ 	.short	(.L_17 - .L_16)
.L_16:
        /*004c*/ 	.word	0x00000000
        /*0050*/ 	.short	0x0006
        /*0052*/ 	.short	0x0028
        /*0054*/ 	.byte	0x00, 0xf0, 0x21, 0x00


	//----- nvinfo : EIATTR_KPARAM_INFO
	.align		4
.L_17:
        /*0058*/ 	.byte	0x04, 0x17
        /*005a*/ 	.short	(.L_19 - .L_18)
.L_18:
        /*005c*/ 	.word	0x00000000
        /*0060*/ 	.short	0x0005
        /*0062*/ 	.short	0x0020
        /*0064*/ 	.byte	0x00, 0xf0, 0x11, 0x00


	//----- nvinfo : EIATTR_KPARAM_INFO
	.align		4
.L_19:
        /*0068*/ 	.byte	0x04, 0x17
        /*006a*/ 	.short	(.L_21 - .L_20)
.L_20:
        /*006c*/ 	.word	0x00000000
        /*0070*/ 	.short	0x0004
        /*0072*/ 	.short	0x001c
        /*0074*/ 	.byte	0x00, 0xf0, 0x11, 0x00


	//----- nvinfo : EIATTR_KPARAM_INFO
	.align		4
.L_21:
        /*0078*/ 	.byte	0x04, 0x17
        /*007a*/ 	.short	(.L_23 - .L_22)
.L_22:
        /*007c*/ 	.word	0x00000000
        /*0080*/ 	.short	0x0003
        /*0082*/ 	.short	0x0018
        /*0084*/ 	.byte	0x00, 0xf0, 0x11, 0x00


	//----- nvinfo : EIATTR_KPARAM_INFO
	.align		4
.L_23:
        /*0088*/ 	.byte	0x04, 0x17
        /*008a*/ 	.short	(.L_25 - .L_24)
.L_24:
        /*008c*/ 	.word	0x00000000
        /*0090*/ 	.short	0x0002
        /*0092*/ 	.short	0x0010
        /*0094*/ 	.byte	0x00, 0xf4, 0x21, 0x00


	//----- nvinfo : EIATTR_KPARAM_INFO
	.align		4
.L_25:
        /*0098*/ 	.byte	0x04, 0x17
        /*009a*/ 	.short	(.L_27 - .L_26)
.L_26:
        /*009c*/ 	.word	0x00000000
        /*00a0*/ 	.short	0x0001
        /*00a2*/ 	.short	0x0008
        /*00a4*/ 	.byte	0x00, 0xf4, 0x21, 0x00


	//----- nvinfo : EIATTR_KPARAM_INFO
	.align		4
.L_27:
        /*00a8*/ 	.byte	0x04, 0x17
        /*00aa*/ 	.short	(.L_29 - .L_28)
.L_28:
        /*00ac*/ 	.word	0x00000000
        /*00b0*/ 	.short	0x0000
        /*00b2*/ 	.short	0x0000
        /*00b4*/ 	.byte	0x00, 0xf4, 0x21, 0x00


	//----- nvinfo : EIATTR_SPARSE_MMA_MASK
	.align		4
.L_29:
        /*00b8*/ 	.byte	0x03, 0x50
        /*00ba*/ 	.short	0x0000


	//----- nvinfo : EIATTR_MAXREG_COUNT
	.align		4
        /*00bc*/ 	.byte	0x03, 0x1b
        /*00be*/ 	.short	0x00ff


	//----- nvinfo : EIATTR_NUM_BARRIERS
	.align		4
        /*00c0*/ 	.byte	0x02, 0x4c
        /*00c2*/ 	.byte	0x01
	.zero		1


	//----- nvinfo : EIATTR_MERCURY_ISA_VERSION
	.align		4
        /*00c4*/ 	.byte	0x03, 0x5f
        /*00c6*/ 	.short	0x0101


	//----- nvinfo : EIATTR_INT_WARP_WIDE_INSTR_OFFSETS
	.align		4
        /*00c8*/ 	.byte	0x04, 0x31
        /*00ca*/ 	.short	(.L_31 - .L_30)


	//   ....[0]....
.L_30:
        /*00cc*/ 	.word	0x00001610


	//   ....[1]....
        /*00d0*/ 	.word	0x000016a0


	//   ....[2]....
        /*00d4*/ 	.word	0x00001d10


	//   ....[3]....
        /*00d8*/ 	.word	0x00001d20


	//   ....[4]....
        /*00dc*/ 	.word	0x00001d30


	//   ....[5]....
        /*00e0*/ 	.word	0x00001d40


	//   ....[6]....
        /*00e4*/ 	.word	0x000021c0


	//   ....[7]....
        /*00e8*/ 	.word	0x000021e0


	//----- nvinfo : EIATTR_COOP_GROUP_MASK_REGIDS
	.align		4
.L_31:
        /*00ec*/ 	.byte	0x04, 0x29
        /*00ee*/ 	.short	(.L_33 - .L_32)


	//   ....[0]....
.L_32:
        /*00f0*/ 	.word	0xffffffff


	//   ....[1]....
        /*00f4*/ 	.word	0xffffffff


	//   ....[2]....
        /*00f8*/ 	.word	0xffffffff


	//----- nvinfo : EIATTR_COOP_GROUP_INSTR_OFFSETS
	.align		4
.L_33:
        /*00fc*/ 	.byte	0x04, 0x28
        /*00fe*/ 	.short	(.L_35 - .L_34)


	//   ....[0]....
.L_34:
        /*0100*/ 	.word	0x00000150


	//   ....[1]....
        /*0104*/ 	.word	0x00000720


	//   ....[2]....
        /*0108*/ 	.word	0x00000cd0


	//----- nvinfo : EIATTR_MBARRIER_INSTR_OFFSETS
	.align		4
.L_35:
        /*010c*/ 	.byte	0x04, 0x39
        /*010e*/ 	.short	(.L_37 - .L_36)


	//   ....[0]....
.L_36:
        /*0110*/ 	.word	0x00001730
        /*0114*/ 	.word	0x000000ff
        /*0118*/ 	.word	0x00005000
        /*011c*/ 	.short	0x0100
        /*011e*/ 	.byte	0x08
	.zero		1


	//   ....[1]....
        /*0120*/ 	.word	0x00001e50
        /*0124*/ 	.word	0x000000ff
        /*0128*/ 	.word	0x00005000
        /*012c*/ 	.short	0x010a
        /*012e*/ 	.byte	0x08
	.zero		1


	//   ....[2]....
        /*0130*/ 	.word	0x00002140
        /*0134*/ 	.word	0x000000ff
        /*0138*/ 	.word	0x00005000
        /*013c*/ 	.short	0x0108
        /*013e*/ 	.byte	0x08
	.zero		1


	//   ....[3]....
        /*0140*/ 	.word	0x00002740
        /*0144*/ 	.word	0x000000ff
        /*0148*/ 	.word	0x00005000
        /*014c*/ 	.short	0x010a
        /*014e*/ 	.byte	0x08
	.zero		1


	//----- nvinfo : EIATTR_NUM_MBARRIERS
	.align		4
.L_37:
        /*0150*/ 	.byte	0x03, 0x38
        /*0152*/ 	.short	0x0001


	//----- nvinfo : EIATTR_EXIT_INSTR_OFFSETS
	.align		4
        /*0154*/ 	.byte	0x04, 0x1c
        /*0156*/ 	.short	(.L_39 - .L_38)


	//   ....[0]....
.L_38:
        /*0158*/ 	.word	0x00002730


	//----- nvinfo : EIATTR_REQNTID
	.align		4
.L_39:
        /*015c*/ 	.byte	0x04, 0x10
        /*015e*/ 	.short	(.L_41 - .L_40)
.L_40:
        /*0160*/ 	.word	0x00000080
        /*0164*/ 	.word	0x00000001
        /*0168*/ 	.word	0x00000001


	//----- nvinfo : EIATTR_CRS_STACK_SIZE
	.align		4
.L_41:
        /*016c*/ 	.byte	0x04, 0x1e
        /*016e*/ 	.short	(.L_43 - .L_42)
.L_42:
        /*0170*/ 	.word	0x00000000


	//----- nvinfo : EIATTR_CBANK_PARAM_SIZE
	.align		4
.L_43:
        /*0174*/ 	.byte	0x03, 0x19
        /*0176*/ 	.short	0x0050


	//----- nvinfo : EIATTR_PARAM_CBANK
	.align		4
        /*0178*/ 	.byte	0x04, 0x0a
        /*017a*/ 	.short	(.L_45 - .L_44)
	.align		4
.L_44:
        /*017c*/ 	.word	index@(.nv.constant0.gluon_wgmma)
        /*0180*/ 	.short	0x0210
        /*0182*/ 	.short	0x0050


	//----- nvinfo : EIATTR_SW_WAR
	.align		4
.L_45:
        /*0184*/ 	.byte	0x04, 0x36
        /*0186*/ 	.short	(.L_47 - .L_46)
.L_46:
        /*0188*/ 	.word	0x00000008
.L_47:


//--------------------- .nv.callgraph             --------------------------
	.section	.nv.callgraph,"",@"SHT_CUDA_CALLGRAPH"
	.align	4
	.sectionentsize	8
	.align		4
        /*0000*/ 	.word	0x00000000
	.align		4
        /*0004*/ 	.word	0xffffffff
	.align		4
        /*0008*/ 	.word	0x00000000
	.align		4
        /*000c*/ 	.word	0xfffffffe
	.align		4
        /*0010*/ 	.word	0x00000000
	.align		4
        /*0014*/ 	.word	0xfffffffd
	.align		4
        /*0018*/ 	.word	0x00000000
	.align		4
        /*001c*/ 	.word	0xfffffffc


//--------------------- .text.gluon_wgmma         --------------------------
	.section	.text.gluon_wgmma,"ax",@progbits
	.align	128
        .global         gluon_wgmma
        .type           gluon_wgmma,@function
        .size           gluon_wgmma,(.L_x_52 - gluon_wgmma)
        .other          gluon_wgmma,@"STO_CUDA_ENTRY STV_DEFAULT"
gluon_wgmma:
.text.gluon_wgmma:
[----:B------:R-:W-:Y:S01]  /*0000*/  LDC R1, c[0x0][0x28] ;  /* 0x00000a00ff017b82 */ /* 0x000fe20000000800 */
[----:B------:R-:W1:Y:S07]  /*0010*/  S2R R0, SR_TID.X ;  /* 0x0000000000007919 */ /* 0x000e6e0000002100 */
[----:B------:R-:W2:Y:S01]  /*0020*/  S2UR UR4, SR_CgaCtaId ;  /* 0x00000000000479c3 */ /* 0x000ea20000008800 */
[----:B------:R-:W-:Y:S01]  /*0030*/  UMOV UR8, 0x400 ;  /* 0x0000040000087882 */ /* 0x000fe20000000000 */
[----:B------:R-:W-:Y:S01]  /*0040*/  ULDC UR6, c[0x0][0xc] ;  /* 0x0000030000067ab9 */ /* 0x000fe20000000800 */
[----:B------:R-:W-:Y:S01]  /*0050*/  ULDC.64 UR48, c[0x0][0x250] ;  /* 0x0000940000307ab9 */ /* 0x000fe20000000a00 */
[----:B------:R-:W-:Y:S04]  /*0060*/  BSSY B0, `(.L_x_0) ;  /* 0x000001e000007945 */ /* 0x000fe80003800000 */
[----:B------:R-:W3:Y:S08]  /*0070*/  LDC R6, c[0x0][0x228] ;  /* 0x00008a00ff067b82 */ /* 0x000ef00000000800 */
[----:B------:R-:W4:Y:S08]  /*0080*/  LDC R15, c[0x0][0x230] ;  /* 0x00008c00ff0f7b82 */ /* 0x000f300000000800 */
[----:B------:R-:W-:Y:S01]  /*0090*/  S2UR UR50, SR_CTAID.Y ;  /* 0x00000000003279c3 */ /* 0x000fe20000002600 */
[----:B--2---:R-:W-:-:S03]  /*00a0*/  ULEA UR8, UR4, UR8, 0x18 ;  /* 0x0000000804087291 */ /* 0x004fc6000f8ec03f */
[----:B------:R-:W-:Y:S01]  /*00b0*/  ULDC UR4, c[0x0][0x10] ;  /* 0x0000040000047ab9 */ /* 0x000fe20000000800 */
[----:B-1----:R-:W-:-:S03]  /*00c0*/  LOP3.LUT R2, R0, 0x7f, RZ, 0xc0, !PT ;  /* 0x0000007f00027812 */ /* 0x002fc600078ec0ff */
[----:B------:R-:W1:Y:S01]  /*00d0*/  S2UR UR5, SR_CTAID.Z ;  /* 0x00000000000579c3 */ /* 0x000e620000002700 */
[----:B---3--:R-:W-:Y:S01]  /*00e0*/  VIADD R6, R6, 0xffffffff ;  /* 0xffffffff06067836 */ /* 0x008fe20000000000 */
[C---:B------:R-:W-:Y:S02]  /*00f0*/  ISETP.GE.U32.AND P0, PT, R2.reuse, 0x20, PT ;  /* 0x000000200200780c */ /* 0x040fe40003f06070 */
[C---:B------:R-:W-:Y:S02]  /*0100*/  ISETP.NE.U32.AND P2, PT, R2.reuse, RZ, PT ;  /* 0x000000ff0200720c */ /* 0x040fe40003f45070 */
[----:B------:R-:W-:Y:S02]  /*0110*/  LEA R14, R2, UR8, 0x2 ;  /* 0x00000008020e7c11 */ /* 0x000fe4000f8e10ff */
[----:B------:R-:W2:Y:S01]  /*0120*/  S2UR UR51, SR_CTAID.X ;  /* 0x00000000003379c3 */ /* 0x000ea20000002500 */
[----:B----4-:R-:W-:-:S06]  /*0130*/  VIADD R12, R15, 0xffffffff ;  /* 0xffffffff0f0c7836 */ /* 0x010fcc0000000000 */
[----:B------:R3:W-:Y:S01]  /*0140*/  @!P0 STS [R14], RZ ;  /* 0x000000ff0e008388 */ /* 0x0007e20000000800 */
[----:B------:R-:W-:-:S03]  /*0150*/  NOP ;  /* 0x0000000000007918 */ /* 0x000fc60000000000 */
[----:B------:R3:W-:Y:S01]  /*0160*/  @!P2 STS [UR8+0x24], R6 ;  /* 0x00002406ff00a988 */ /* 0x0007e20008000808 */
[----:B-1----:R-:W-:-:S03]  /*0170*/  UIMAD UR4, UR5, UR4, UR50 ;  /* 0x00000004050472a4 */ /* 0x002fc6000f8e0232 */
[----:B------:R3:W-:Y:S01]  /*0180*/  @!P2 STS [UR8+0x20], R12 ;  /* 0x0000200cff00a988 */ /* 0x0007e20008000808 */
[----:B--2---:R-:W-:-:S04]  /*0190*/  UIMAD UR4, UR4, UR6, UR51 ;  /* 0x00000006040472a4 */ /* 0x004fc8000f8e0233 */
[----:B------:R-:W-:-:S04]  /*01a0*/  UIMAD UR4, UR4, 0x180, URZ ;  /* 0x00000180040478a4 */ /* 0x000fc8000f8e023f */
[----:B------:R-:W-:-:S04]  /*01b0*/  UIADD3 UR20, UP0, UR4, UR48, URZ ;  /* 0x0000003004147290 */ /* 0x000fc8000ff1e03f */
[----:B------:R-:W-:Y:S01]  /*01c0*/  ULEA.HI.X.SX32 UR21, UR4, UR49, 0x1, UP0 ;  /* 0x0000003104157291 */ /* 0x000fe200080f0e3f */
[----:B---3--:R-:W-:Y:S11]  /*01d0*/  @P2 BRA `(.L_x_1) ;  /* 0x0000000000182947 */ /* 0x008ff60003800000 */
[----:B------:R-:W1:Y:S01]  /*01e0*/  LDS R3, [UR8+0x8] ;  /* 0x00000808ff037984 */ /* 0x000e620008000800 */
[----:B------:R-:W2:Y:S01]  /*01f0*/  LDC.64 R8, c[0x0][0x210] ;  /* 0x00008400ff087b82 */ /* 0x000ea20000000a00 */
[----:B------:R-:W-:Y:S02]  /*0200*/  IMAD.MOV.U32 R4, RZ, RZ, 0x70 ;  /* 0x00000070ff047424 */ /* 0x000fe400078e00ff */
[----:B--2---:R2:W-:Y:S03]  /*0210*/  STS.64 [UR8], R8 ;  /* 0x00000008ff007988 */ /* 0x0045e60008000a08 */
[----:B-1----:R-:W-:-:S05]  /*0220*/  LOP3.LUT R3, R3, 0x10, R4, 0xd8, !PT ;  /* 0x0000001003037812 */ /* 0x002fca00078ed804 */
[----:B------:R2:W-:Y:S02]  /*0230*/  STS [UR8+0x8], R3 ;  /* 0x00000803ff007988 */ /* 0x0005e40008000808 */
.L_x_1:
[----:B------:R-:W-:Y:S05]  /*0240*/  BSYNC B0 ;  /* 0x0000000000007941 */ /* 0x000fea0003800000 */
.L_x_0:
[----:B------:R-:W-:Y:S04]  /*0250*/  BSSY B0, `(.L_x_2) ;  /* 0x000000a000007945 */ /* 0x000fe80003800000 */
[----:B------:R-:W-:Y:S05]  /*0260*/  @P2 BRA `(.L_x_3) ;  /* 0x0000000000202947 */ /* 0x000fea0003800000 */
[----:B--2---:R-:W1:Y:S01]  /*0270*/  LDS R3, [UR8+0x34] ;  /* 0x00003408ff037984 */ /* 0x004e620008000800 */
[----:B------:R-:W-:Y:S02]  /*0280*/  IMAD.MOV.U32 R4, RZ, RZ, 0x1f000000 ;  /* 0x1f000000ff047424 */ /* 0x000fe400078e00ff */
[----:B------:R-:W-:Y:S01]  /*0290*/  @!P2 IMAD.MOV.U32 R5, RZ, RZ, 0xff ;  /* 0x000000ffff05a424 */ /* 0x000fe200078e00ff */
[----:B------:R-:W2:Y:S02]  /*02a0*/  @!P2 LDS R8, [UR8+0x38] ;  /* 0x00003808ff08a984 */ /* 0x000ea40008000800 */
[----:B-1----:R-:W-:Y:S02]  /*02b0*/  LOP3.LUT R3, R3, 0xff000000, R4, 0xb8, !PT ;  /* 0xff00000003037812 */ /* 0x002fe400078eb804 */
[----:B--2---:R-:W-:-:S03]  /*02c0*/  @!P2 LOP3.LUT R4, R8, 0xff, R5, 0xb8, !PT ;  /* 0x000000ff0804a812 */ /* 0x004fc600078eb805 */
[----:B------:R1:W-:Y:S04]  /*02d0*/  STS [UR8+0x34], R3 ;  /* 0x00003403ff007988 */ /* 0x0003e80008000808 */
[----:B------:R1:W-:Y:S02]  /*02e0*/  @!P2 STS [UR8+0x38], R4 ;  /* 0x00003804ff00a988 */ /* 0x0003e40008000808 */
.L_x_3:
[----:B------:R-:W-:Y:S05]  /*02f0*/  BSYNC B0 ;  /* 0x0000000000007941 */ /* 0x000fea0003800000 */
.L_x_2:
[----:B------:R-:W-:Y:S04]  /*0300*/  BSSY B0, `(.L_x_4) ;  /* 0x000000e000007945 */ /* 0x000fe80003800000 */
[----:B------:R-:W-:Y:S05]  /*0310*/  @P2 BRA `(.L_x_5) ;  /* 0x0000000000302947 */ /* 0x000fea0003800000 */
[----:B-1----:R-:W1:Y:S01]  /*0320*/  LDS R4, [UR8+0x34] ;  /* 0x00003408ff047984 */ /* 0x002e620008000800 */
[----:B------:R-:W3:Y:S03]  /*0330*/  LDC.64 R10, c[0x0][0x238] ;  /* 0x00008e00ff0a7b82 */ /* 0x000ee60000000a00 */
[----:B--2---:R-:W2:Y:S01]  /*0340*/  LDS R3, [UR8+0x1c] ;  /* 0x00001c08ff037984 */ /* 0x004ea20008000800 */
[C---:B---3--:R-:W-:Y:S01]  /*0350*/  SHF.L.U64.HI R8, R10.reuse, 0x1, R11 ;  /* 0x000000010a087819 */ /* 0x048fe2000001020b */
[----:B------:R-:W-:-:S03]  /*0360*/  IMAD.SHL.U32 R5, R10, 0x2, RZ ;  /* 0x000000020a057824 */ /* 0x000fc600078e00ff */
[--C-:B------:R-:W-:Y:S02]  /*0370*/  SHF.R.U32.HI R10, RZ, 0x4, R8.reuse ;  /* 0x00000004ff0a7819 */ /* 0x100fe40000011608 */
[----:B------:R-:W-:-:S05]  /*0380*/  SHF.R.U64 R5, R5, 0x4, R8 ;  /* 0x0000000405057819 */ /* 0x000fca0000001208 */
[----:B------:R3:W-:Y:S01]  /*0390*/  STS [UR8+0xc], R5 ;  /* 0x00000c05ff007988 */ /* 0x0007e20008000808 */
[----:B-1----:R-:W-:Y:S02]  /*03a0*/  LOP3.LUT R4, R4, 0x7, RZ, 0xb8, !PT ;  /* 0x0000000704047812 */ /* 0x002fe400078eb8ff */
[----:B--2---:R-:W-:-:S03]  /*03b0*/  LOP3.LUT R3, R3, 0xf, R10, 0xb8, !PT ;  /* 0x0000000f03037812 */ /* 0x004fc600078eb80a */
[----:B------:R3:W-:Y:S04]  /*03c0*/  STS [UR8+0x34], R4 ;  /* 0x00003404ff007988 */ /* 0x0007e80008000808 */
[----:B------:R3:W-:Y:S02]  /*03d0*/  STS [UR8+0x1c], R3 ;  /* 0x00001c03ff007988 */ /* 0x0007e40008000808 */
.L_x_5:
[----:B------:R-:W-:Y:S05]  /*03e0*/  BSYNC B0 ;  /* 0x0000000000007941 */ /* 0x000fea0003800000 */
.L_x_4:
[----:B------:R-:W-:Y:S04]  /*03f0*/  BSSY B1, `(.L_x_6) ;  /* 0x000001b000017945 */ /* 0x000fe80003800000 */
[----:B------:R-:W-:Y:S01]  /*0400*/  BSSY B0, `(.L_x_7) ;  /* 0x0000016000007945 */ /* 0x000fe20003800000 */
[----:B--2---:R-:W-:-:S03]  /*0410*/  IMAD.MOV.U32 R8, RZ, RZ, RZ ;  /* 0x000000ffff087224 */ /* 0x004fc600078e00ff */
[----:B------:R-:W-:Y:S05]  /*0420*/  @P2 BRA `(.L_x_8) ;  /* 0x0000000000202947 */ /* 0x000fea0003800000 */
[----:B-1-3--:R-:W1:Y:S02]  /*0430*/  LDS R3, [UR8+0x34] ;  /* 0x00003408ff037984 */ /* 0x00ae640008000800 */
[----:B-1----:R-:W-:-:S05]  /*0440*/  LOP3.LUT R3, R3, 0x38, RZ, 0xb8, !PT ;  /* 0x0000003803037812 */ /* 0x002fca00078eb8ff */
[----:B------:R1:W-:Y:S01]  /*0450*/  STS [UR8+0x34], R3 ;  /* 0x00003403ff007988 */ /* 0x0003e20008000808 */
[----:B------:R-:W-:Y:S05]  /*0460*/  @P2 BRA `(.L_x_9) ;  /* 0x0000000000202947 */ /* 0x000fea0003800000 */
[----:B-1----:R-:W1:Y:S01]  /*0470*/  LDS R3, [UR8+0x8] ;  /* 0x00000808ff037984 */ /* 0x002e620008000800 */
[----:B------:R-:W-:-:S05]  /*0480*/  IMAD.MOV.U32 R4, RZ, RZ, 0x780 ;  /* 0x00000780ff047424 */ /* 0x000fca00078e00ff */
[----:B-1----:R-:W-:-:S05]  /*0490*/  LOP3.LUT R3, R3, 0x300, R4, 0xd8, !PT ;  /* 0x0000030003037812 */ /* 0x002fca00078ed804 */
[----:B------:R2:W-:Y:S02]  /*04a0*/  STS [UR8+0x8], R3 ;  /* 0x00000803ff007988 */ /* 0x0005e40008000808 */
.L_x_8:
[----:B------:R-:W-:Y:S05]  /*04b0*/  @P2 BRA `(.L_x_10) ;  /* 0x0000000000282947 */ /* 0x000fea0003800000 */
[----:B-123--:R-:W1:Y:S02]  /*04c0*/  LDS R3, [UR8+0x8] ;  /* 0x00000808ff037984 */ /* 0x00ee640008000800 */
[----:B-1----:R-:W-:-:S05]  /*04d0*/  LOP3.LUT R3, R3, 0x1800, RZ, 0xb8, !PT ;  /* 0x0000180003037812 */ /* 0x002fca00078eb8ff */
[----:B------:R2:W-:Y:S02]  /*04e0*/  STS [UR8+0x8], R3 ;  /* 0x00000803ff007988 */ /* 0x0005e40008000808 */
.L_x_9:
[----:B------:R-:W-:Y:S05]  /*04f0*/  @P2 BREAK B0 ;  /* 0x0000000000002942 */ /* 0x000fea0003800000 */
[----:B------:R-:W-:Y:S05]  /*0500*/  @P2 BRA `(.L_x_11) ;  /* 0x0000000000242947 */ /* 0x000fea0003800000 */
[----:B------:R-:W3:Y:S01]  /*0510*/  LDS R4, [UR8+0x8] ;  /* 0x00000808ff047984 */ /* 0x000ee20008000800 */
[----:B-12---:R-:W-:-:S05]  /*0520*/  IMAD.MOV.U32 R3, RZ, RZ, 0x6000 ;  /* 0x00006000ff037424 */ /* 0x006fca00078e00ff */
[----:B---3--:R-:W-:-:S04]  /*0530*/  LOP3.LUT R3, R4, 0x4000, R3, 0xd8, !PT ;  /* 0x0000400004037812 */ /* 0x008fc800078ed803 */
[----:B------:R-:W-:-:S05]  /*0540*/  LOP3.LUT R3, R3, 0x400000, RZ, 0xb8, !PT ;  /* 0x0040000003037812 */ /* 0x000fca00078eb8ff */
[----:B------:R4:W-:Y:S02]  /*0550*/  STS [UR8+0x8], R3 ;  /* 0x00000803ff007988 */ /* 0x0009e40008000808 */
.L_x_10:
[----:B------:R-:W-:Y:S05]  /*0560*/  BSYNC B0 ;  /* 0x0000000000007941 */ /* 0x000fea0003800000 */
.L_x_7:
[----:B-1234-:R-:W1:Y:S02]  /*0570*/  @!P2 LDS R3, [UR8+0x8] ;  /* 0x00000808ff03a984 */ /* 0x01ee640008000800 */
[----:B-1----:R-:W-:-:S05]  /*0580*/  @!P2 LOP3.LUT R3, R3, 0x8000, RZ, 0xb8, !PT ;  /* 0x000080000303a812 */ /* 0x002fca00078eb8ff */
[----:B------:R3:W-:Y:S02]  /*0590*/  @!P2 STS [UR8+0x8], R3 ;  /* 0x00000803ff00a988 */ /* 0x0007e40008000808 */
.L_x_11:
[----:B------:R-:W-:Y:S05]  /*05a0*/  BSYNC B1 ;  /* 0x0000000000017941 */ /* 0x000fea0003800000 */
.L_x_6:
[----:B------:R-:W-:Y:S05]  /*05b0*/  WARPSYNC.ALL ;  /* 0x0000000000007948 */ /* 0x000fea0003800000 */
[----:B------:R-:W4:Y:S02]  /*05c0*/  LDC R7, c[0x0][0x22c] ;  /* 0x00008b00ff077b82 */ /* 0x000f240000000800 */
[----:B----4-:R-:W-:Y:S01]  /*05d0*/  VIADD R7, R7, 0xffffffff ;  /* 0xffffffff07077836 */ /* 0x010fe20000000000 */
[----:B------:R-:W-:Y:S06]  /*05e0*/  @P0 BRA `(.L_x_12) ;  /* 0x0000000000280947 */ /* 0x000fec0003800000 */
[----:B-123--:R-:W1:Y:S01]  /*05f0*/  S2R R3, SR_LANEID ;  /* 0x0000000000037919 */ /* 0x00ee620000000000 */
[----:B------:R-:W-:Y:S05]  /*0600*/  WARPSYNC.ALL ;  /* 0x0000000000007948 */ /* 0x000fea0003800000 */
[----:B-1----:R-:W-:-:S05]  /*0610*/  IMAD.SHL.U32 R3, R3, 0x4, RZ ;  /* 0x0000000403037824 */ /* 0x002fca00078e00ff */
[----:B------:R-:W1:Y:S01]  /*0620*/  LDS R9, [R3+UR8] ;  /* 0x0000000803097984 */ /* 0x000e620008000800 */
[----:B------:R-:W-:-:S05]  /*0630*/  IADD3 R4, P1, R3, UR20, RZ ;  /* 0x0000001403047c10 */ /* 0x000fca000ff3e0ff */
[----:B------:R-:W-:-:S05]  /*0640*/  IMAD.X R5, RZ, RZ, UR21, P1 ;  /* 0x00000015ff057e24 */ /* 0x000fca00088e06ff */
[----:B-1----:R4:W5:Y:S01]  /*0650*/  ATOMG.E.EXCH.STRONG.GPU PT, RZ, [R4], R9 ;  /* 0x0000000904ff73a8 */ /* 0x00296200041ee100 */
[----:B------:R-:W-:-:S04]  /*0660*/  DEPBAR {5,4,3,2,1,0} ;  /* 0x0000003f0000791a */ /* 0x000fc80000000000 */
[----:B------:R4:W-:Y:S01]  /*0670*/  UTMACCTL.IV [UR20] ;  /* 0x00000000140079b9 */ /* 0x0009e20008000000 */
[----:B------:R-:W-:Y:S01]  /*0680*/  NOP ;  /* 0x0000000000007918 */ /* 0x000fe20000000000 */
.L_x_12:
[----:B------:R-:W-:Y:S05]  /*0690*/  @P0 BRA `(.L_x_13) ;  /* 0x00000000000c0947 */ /* 0x000fea0003800000 */
[----:B------:R0:W-:Y:S01]  /*06a0*/  UTMACMDFLUSH ;  /* 0x00000000000079b7 */ /* 0x0001e20000000000 */
[----:B------:R-:W-:Y:S05]  /*06b0*/  @P0 BRA `(.L_x_13) ;  /* 0x0000000000040947 */ /* 0x000fea0003800000 */
[----:B------:R-:W-:-:S04]  /*06c0*/  DEPBAR.LE SB0, 0x0 ;  /* 0x000080000000791a */ /* 0x000fc80000000000 */
.L_x_13:
[----:B------:R-:W-:Y:S05]  /*06d0*/  WARPSYNC.ALL ;  /* 0x0000000000007948 */ /* 0x000fea0003800000 */
[----:B-----5:R-:W-:Y:S06]  /*06e0*/  BAR.SYNC.DEFER_BLOCKING 0x0 ;  /* 0x0000000000007b1d */ /* 0x020fec0000010000 */
[----:B------:R-:W-:Y:S02]  /*06f0*/  BSSY B1, `(.L_x_14) ;  /* 0x000000b000017945 */ /* 0x000fe40003800000 */
[----:B------:R-:W-:Y:S06]  /*0700*/  BAR.SYNC.DEFER_BLOCKING 0x0 ;  /* 0x0000000000007b1d */ /* 0x000fec0000010000 */
[----:B------:R5:W-:Y:S01]  /*0710*/  @!P0 STS [R14], RZ ;  /* 0x000000ff0e008388 */ /* 0x000be20000000800 */
[----:B------:R-:W-:Y:S01]  /*0720*/  NOP ;  /* 0x0000000000007918 */ /* 0x000fe20000000000 */
[----:B------:R-:W-:Y:S05]  /*0730*/  @P2 BRA `(.L_x_15) ;  /* 0x0000000000182947 */ /* 0x000fea0003800000 */
[----:B-123--:R-:W1:Y:S01]  /*0740*/  LDS R3, [UR8+0x8] ;  /* 0x00000808ff037984 */ /* 0x00ee620008000800 */
[----:B------:R-:W2:Y:S01]  /*0750*/  LDC.64 R10, c[0x0][0x218] ;  /* 0x00008600ff0a7b82 */ /* 0x000ea20000000a00 */
[----:B----4-:R-:W-:Y:S02]  /*0760*/  IMAD.MOV.U32 R4, RZ, RZ, 0x70 ;  /* 0x00000070ff047424 */ /* 0x010fe400078e00ff */
[----:B--2---:R2:W-:Y:S03]  /*0770*/  STS.64 [UR8], R10 ;  /* 0x0000000aff007988 */ /* 0x0045e60008000a08 */
[----:B-1----:R-:W-:-:S05]  /*0780*/  LOP3.LUT R3, R3, 0x10, R4, 0xd8, !PT ;  /* 0x0000001003037812 */ /* 0x002fca00078ed804 */
[----:B------:R2:W-:Y:S02]  /*0790*/  STS [UR8+0x8], R3 ;  /* 0x00000803ff007988 */ /* 0x0005e40008000808 */
.L_x_15:
[----:B----4-:R-:W-:Y:S05]  /*07a0*/  BSYNC B1 ;  /* 0x0000000000017941 */ /* 0x010fea0003800000 */
.L_x_14:
[----:B------:R-:W-:Y:S04]  /*07b0*/  BSSY B1, `(.L_x_16) ;  /* 0x000000a000017945 */ /* 0x000fe80003800000 */
[----:B------:R-:W-:Y:S05]  /*07c0*/  @P2 BRA `(.L_x_17) ;  /* 0x0000000000202947 */ /* 0x000fea0003800000 */
[----:B-123--:R-:W1:Y:S01]  /*07d0*/  LDS R3, [UR8+0x34] ;  /* 0x00003408ff037984 */ /* 0x00ee620008000800 */
[----:B------:R-:W-:Y:S02]  /*07e0*/  IMAD.MOV.U32 R4, RZ, RZ, 0x3f000000 ;  /* 0x3f000000ff047424 */ /* 0x000fe400078e00ff */
[----:B------:R-:W-:Y:S01]  /*07f0*/  @!P2 IMAD.MOV.U32 R5, RZ, RZ, 0x1f ;  /* 0x0000001fff05a424 */ /* 0x000fe200078e00ff */
[----:B------:R-:W2:Y:S02]  /*0800*/  @!P2 LDS R10, [UR8+0x38] ;  /* 0x00003808ff0aa984 */ /* 0x000ea40008000800 */
[----:B-1----:R-:W-:Y:S02]  /*0810*/  LOP3.LUT R3, R3, 0xff000000, R4, 0xb8, !PT ;  /* 0xff00000003037812 */ /* 0x002fe400078eb804 */
[----:B--2---:R-:W-:-:S03]  /*0820*/  @!P2 LOP3.LUT R4, R10, 0xff, R5, 0xb8, !PT ;  /* 0x000000ff0a04a812 */ /* 0x004fc600078eb805 */
[----:B------:R4:W-:Y:S04]  /*0830*/  STS [UR8+0x34], R3 ;  /* 0x00003403ff007988 */ /* 0x0009e80008000808 */
[----:B------:R4:W-:Y:S02]  /*0840*/  @!P2 STS [UR8+0x38], R4 ;  /* 0x00003804ff00a988 */ /* 0x0009e40008000808 */
.L_x_17:
[----:B------:R-:W-:Y:S05]  /*0850*/  BSYNC B1 ;  /* 0x0000000000017941 */ /* 0x000fea0003800000 */
.L_x_16:
[----:B------:R-:W-:Y:S04]  /*0860*/  BSSY B1, `(.L_x_18) ;  /* 0x0000004000017945 */ /* 0x000fe80003800000 */
[----:B------:R-:W-:Y:S05]  /*0870*/  @P2 BRA `(.L_x_19) ;  /* 0x0000000000082947 */ /* 0x000fea0003800000 */
[----:B------:R1:W-:Y:S04]  /*0880*/  STS [UR8+0x24], R12 ;  /* 0x0000240cff007988 */ /* 0x0003e80008000808 */
[----:B------:R1:W-:Y:S02]  /*0890*/  STS [UR8+0x20], R7 ;  /* 0x00002007ff007988 */ /* 0x0003e40008000808 */
.L_x_19:
[----:B------:R-:W-:Y:S05]  /*08a0*/  BSYNC B1 ;  /* 0x0000000000017941 */ /* 0x000fea0003800000 */
.L_x_18:
[----:B------:R-:W-:Y:S04]  /*08b0*/  BSSY B1, `(.L_x_20) ;  /* 0x000000e000017945 */ /* 0x000fe80003800000 */
[----:B------:R-:W-:Y:S05]  /*08c0*/  @P2 BRA `(.L_x_21) ;  /* 0x0000000000302947 */ /* 0x000fea0003800000 */
[----:B----4-:R-:W4:Y:S01]  /*08d0*/  LDS R4, [UR8+0x34] ;  /* 0x00003408ff047984 */ /* 0x010f220008000800 */
[----:B-1----:R-:W1:Y:S03]  /*08e0*/  LDC.64 R12, c[0x0][0x240] ;  /* 0x00009000ff0c7b82 */ /* 0x002e660000000a00 */
[----:B--23--:R-:W2:Y:S01]  /*08f0*/  LDS R3, [UR8+0x1c] ;  /* 0x00001c08ff037984 */ /* 0x00cea20008000800 */
[C---:B-1----:R-:W-:Y:S01]  /*0900*/  SHF.L.U64.HI R10, R12.reuse, 0x1, R13 ;  /* 0x000000010c0a7819 */ /* 0x042fe2000001020d */
[----:B------:R-:W-:-:S03]  /*0910*/  IMAD.SHL.U32 R5, R12, 0x2, RZ ;  /* 0x000000020c057824 */ /* 0x000fc600078e00ff */
[--C-:B------:R-:W-:Y:S02]  /*0920*/  SHF.R.U32.HI R12, RZ, 0x4, R10.reuse ;  /* 0x00000004ff0c7819 */ /* 0x100fe4000001160a */
[----:B------:R-:W-:-:S05]  /*0930*/  SHF.R.U64 R5, R5, 0x4, R10 ;  /* 0x0000000405057819 */ /* 0x000fca000000120a */
[----:B------:R1:W-:Y:S01]  /*0940*/  STS [UR8+0xc], R5 ;  /* 0x00000c05ff007988 */ /* 0x0003e20008000808 */
[----:B----4-:R-:W-:Y:S02]  /*0950*/  LOP3.LUT R4, R4, 0x7, RZ, 0xb8, !PT ;  /* 0x0000000704047812 */ /* 0x010fe400078eb8ff */
[----:B--2---:R-:W-:-:S03]  /*0960*/  LOP3.LUT R3, R3, 0xf, R12, 0xb8, !PT ;  /* 0x0000000f03037812 */ /* 0x004fc600078eb80c */
[----:B------:R1:W-:Y:S04]  /*0970*/  STS [UR8+0x34], R4 ;  /* 0x00003404ff007988 */ /* 0x0003e80008000808 */
[----:B------:R1:W-:Y:S02]  /*0980*/  STS [UR8+0x1c], R3 ;  /* 0x00001c03ff007988 */ /* 0x0003e40008000808 */
.L_x_21:
[----:B------:R-:W-:Y:S05]  /*0990*/  BSYNC B1 ;  /* 0x0000000000017941 */ /* 0x000fea0003800000 */
.L_x_20:
[----:B------:R-:W-:Y:S04]  /*09a0*/  BSSY B2, `(.L_x_22) ;  /* 0x000001a000027945 */ /* 0x000fe80003800000 */
[----:B------:R-:W-:Y:S04]  /*09b0*/  BSSY B1, `(.L_x_23) ;  /* 0x0000015000017945 */ /* 0x000fe80003800000 */
[----:B------:R-:W-:Y:S05]  /*09c0*/  @P2 BRA `(.L_x_24) ;  /* 0x0000000000202947 */ /* 0x000fea0003800000 */
[----:B-1234-:R-:W1:Y:S02]  /*09d0*/  LDS R3, [UR8+0x34] ;  /* 0x00003408ff037984 */ /* 0x01ee640008000800 */
[----:B-1----:R-:W-:-:S05]  /*09e0*/  LOP3.LUT R3, R3, 0x38, RZ, 0xb8, !PT ;  /* 0x0000003803037812 */ /* 0x002fca00078eb8ff */
[----:B------:R1:W-:Y:S01]  /*09f0*/  STS [UR8+0x34], R3 ;  /* 0x00003403ff007988 */ /* 0x0003e20008000808 */
[----:B------:R-:W-:Y:S05]  /*0a00*/  @P2 BRA `(.L_x_25) ;  /* 0x0000000000202947 */ /* 0x000fea0003800000 */
[----:B-1----:R-:W1:Y:S01]  /*0a10*/  LDS R3, [UR8+0x8] ;  /* 0x00000808ff037984 */ /* 0x002e620008000800 */
[----:B------:R-:W-:-:S05]  /*0a20*/  IMAD.MOV.U32 R4, RZ, RZ, 0x780 ;  /* 0x00000780ff047424 */ /* 0x000fca00078e00ff */
[----:B-1----:R-:W-:-:S05]  /*0a30*/  LOP3.LUT R3, R3, 0x300, R4, 0xd8, !PT ;  /* 0x0000030003037812 */ /* 0x002fca00078ed804 */
[----:B------:R1:W-:Y:S02]  /*0a40*/  STS [UR8+0x8], R3 ;  /* 0x00000803ff007988 */ /* 0x0003e40008000808 */
.L_x_24:
[----:B------:R-:W-:Y:S05]  /*0a50*/  @P2 BRA `(.L_x_26) ;  /* 0x0000000000282947 */ /* 0x000fea0003800000 */
[----:B-1234-:R-:W1:Y:S02]  /*0a60*/  LDS R3, [UR8+0x8] ;  /* 0x00000808ff037984 */ /* 0x01ee640008000800 */
[----:B-1----:R-:W-:-:S05]  /*0a70*/  LOP3.LUT R3, R3, 0x1800, RZ, 0xb8, !PT ;  /* 0x0000180003037812 */ /* 0x002fca00078eb8ff */
[----:B------:R2:W-:Y:S02]  /*0a80*/  STS [UR8+0x8], R3 ;  /* 0x00000803ff007988 */ /* 0x0005e40008000808 */
.L_x_25:
[----:B------:R-:W-:Y:S05]  /*0a90*/  @P2 BREAK B1 ;  /* 0x0000000000012942 */ /* 0x000fea0003800000 */
[----:B------:R-:W-:Y:S05]  /*0aa0*/  @P2 BRA `(.L_x_27) ;  /* 0x0000000000242947 */ /* 0x000fea0003800000 */
[----:B-12---:R-:W1:Y:S01]  /*0ab0*/  LDS R3, [UR8+0x8] ;  /* 0x00000808ff037984 */ /* 0x006e620008000800 */
[----:B------:R-:W-:-:S05]  /*0ac0*/  IMAD.MOV.U32 R4, RZ, RZ, 0x6000 ;  /* 0x00006000ff047424 */ /* 0x000fca00078e00ff */
[----:B-1----:R-:W-:-:S04]  /*0ad0*/  LOP3.LUT R3, R3, 0x6000, R4, 0xd8, !PT ;  /* 0x0000600003037812 */ /* 0x002fc800078ed804 */
[----:B------:R-:W-:-:S05]  /*0ae0*/  LOP3.LUT R3, R3, 0x400000, RZ, 0xb8, !PT ;  /* 0x0040000003037812 */ /* 0x000fca00078eb8ff */
[----:B------:R1:W-:Y:S02]  /*0af0*/  STS [UR8+0x8], R3 ;  /* 0x00000803ff007988 */ /* 0x0003e40008000808 */
.L_x_26:
[----:B------:R-:W-:Y:S05]  /*0b00*/  BSYNC B1 ;  /* 0x0000000000017941 */ /* 0x000fea0003800000 */
.L_x_23:
[----:B-1234-:R-:W1:Y:S02]  /*0b10*/  @!P2 LDS R3, [UR8+0x8] ;  /* 0x00000808ff03a984 */ /* 0x01ee640008000800 */
[----:B-1----:R-:W-:-:S05]  /*0b20*/  @!P2 LOP3.LUT R3, R3, 0x8000, RZ, 0xb8, !PT ;  /* 0x000080000303a812 */ /* 0x002fca00078eb8ff */
[----:B------:R3:W-:Y:S02]  /*0b30*/  @!P2 STS [UR8+0x8], R3 ;  /* 0x00000803ff00a988 */ /* 0x0007e40008000808 */
.L_x_27:
[----:B------:R-:W-:Y:S05]  /*0b40*/  BSYNC B2 ;  /* 0x0000000000027941 */ /* 0x000fea0003800000 */
.L_x_22:
[----:B------:R-:W-:Y:S05]  /*0b50*/  WARPSYNC.ALL ;  /* 0x0000000000007948 */ /* 0x000fea0003800000 */
[----:B------:R-:W-:-:S04]  /*0b60*/  UIADD3 UR23, UR4, 0x80, URZ ;  /* 0x0000008004177890 */ /* 0x000fc8000fffe03f */
[----:B------:R-:W-:-:S04]  /*0b70*/  UIADD3 UR22, UP0, UR23, UR48, URZ ;  /* 0x0000003017167290 */ /* 0x000fc8000ff1e03f */
[----:B------:R-:W-:Y:S01]  /*0b80*/  ULEA.HI.X.SX32 UR23, UR23, UR49, 0x1, UP0 ;  /* 0x0000003117177291 */ /* 0x000fe200080f0e3f */
[----:B------:R-:W-:Y:S11]  /*0b90*/  @P0 BRA `(.L_x_28) ;  /* 0x0000000000280947 */ /* 0x000ff60003800000 */
[----:B-123--:R-:W1:Y:S01]  /*0ba0*/  S2R R3, SR_LANEID ;  /* 0x0000000000037919 */ /* 0x00ee620000000000 */
[----:B------:R-:W-:Y:S05]  /*0bb0*/  WARPSYNC.ALL ;  /* 0x0000000000007948 */ /* 0x000fea0003800000 */
[----:B-1----:R-:W-:-:S05]  /*0bc0*/  IMAD.SHL.U32 R9, R3, 0x4, RZ ;  /* 0x0000000403097824 */ /* 0x002fca00078e00ff */
[----:B------:R-:W1:Y:S01]  /*0bd0*/  LDS R3, [R9+UR8] ;  /* 0x0000000809037984 */ /* 0x000e620008000800 */
[----:B------:R-:W-:-:S05]  /*0be0*/  IADD3 R4, P1, R9, UR22, RZ ;  /* 0x0000001609047c10 */ /* 0x000fca000ff3e0ff */
[----:B------:R-:W-:-:S05]  /*0bf0*/  IMAD.X R5, RZ, RZ, UR23, P1 ;  /* 0x00000017ff057e24 */ /* 0x000fca00088e06ff */
[----:B-1----:R4:W2:Y:S01]  /*0c00*/  ATOMG.E.EXCH.STRONG.GPU PT, RZ, [R4], R3 ;  /* 0x0000000304ff73a8 */ /* 0x0028a200041ee100 */
[----:B------:R-:W-:-:S04]  /*0c10*/  DEPBAR {5,4,3,2,1,0} ;  /* 0x0000003f0000791a */ /* 0x000fc80000000000 */
[----:B------:R4:W-:Y:S01]  /*0c20*/  UTMACCTL.IV [UR22] ;  /* 0x00000000160079b9 */ /* 0x0009e20008000000 */
[----:B------:R-:W-:Y:S01]  /*0c30*/  NOP ;  /* 0x0000000000007918 */ /* 0x000fe20000000000 */
.L_x_28:
[----:B------:R-:W-:Y:S05]  /*0c40*/  @P0 BRA `(.L_x_29) ;  /* 0x00000000000c0947 */ /* 0x000fea0003800000 */
[----:B------:R0:W-:Y:S01]  /*0c50*/  UTMACMDFLUSH ;  /* 0x00000000000079b7 */ /* 0x0001e20000000000 */
[----:B------:R-:W-:Y:S05]  /*0c60*/  @P0 BRA `(.L_x_29) ;  /* 0x0000000000040947 */ /* 0x000fea0003800000 */
[----:B------:R-:W-:-:S04]  /*0c70*/  DEPBAR.LE SB0, 0x0 ;  /* 0x000080000000791a */ /* 0x000fc80000000000 */
.L_x_29:
[----:B------:R-:W-:Y:S05]  /*0c80*/  WARPSYNC.ALL ;  /* 0x0000000000007948 */ /* 0x000fea0003800000 */
[----:B--2---:R-:W-:Y:S06]  /*0c90*/  BAR.SYNC.DEFER_BLOCKING 0x0 ;  /* 0x0000000000007b1d */ /* 0x004fec0000010000 */
[----:B------:R-:W-:Y:S02]  /*0ca0*/  BSSY B2, `(.L_x_30) ;  /* 0x000000b000027945 */ /* 0x000fe40003800000 */
[----:B------:R-:W-:Y:S06]  /*0cb0*/  BAR.SYNC.DEFER_BLOCKING 0x0 ;  /* 0x0000000000007b1d */ /* 0x000fec0000010000 */
[----:B------:R2:W-:Y:S01]  /*0cc0*/  @!P0 STS [R14], RZ ;  /* 0x000000ff0e008388 */ /* 0x0005e20000000800 */
[----:B------:R-:W-:Y:S01]  /*0cd0*/  NOP ;  /* 0x0000000000007918 */ /* 0x000fe20000000000 */
[----:B------:R-:W-:Y:S05]  /*0ce0*/  @P2 BRA `(.L_x_31) ;  /* 0x0000000000182947 */ /* 0x000fea0003800000 */
[----:B-1-34-:R-:W1:Y:S01]  /*0cf0*/  LDS R3, [UR8+0x8] ;  /* 0x00000808ff037984 */ /* 0x01ae620008000800 */
[----:B------:R-:W3:Y:S01]  /*0d00*/  LDC.64 R10, c[0x0][0x220] ;  /* 0x00008800ff0a7b82 */ /* 0x000ee20000000a00 */
[----:B------:R-:W-:Y:S02]  /*0d10*/  IMAD.MOV.U32 R4, RZ, RZ, 0x70 ;  /* 0x00000070ff047424 */ /* 0x000fe400078e00ff */
[----:B---3--:R3:W-:Y:S03]  /*0d20*/  STS.64 [UR8], R10 ;  /* 0x0000000aff007988 */ /* 0x0087e60008000a08 */
[----:B-1----:R-:W-:-:S05]  /*0d30*/  LOP3.LUT R3, R3, 0x10, R4, 0xd8, !PT ;  /* 0x0000001003037812 */ /* 0x002fca00078ed804 */
[----:B------:R3:W-:Y:S02]  /*0d40*/  STS [UR8+0x8], R3 ;  /* 0x00000803ff007988 */ /* 0x0007e40008000808 */
.L_x_31:
[----:B----4-:R-:W-:Y:S05]  /*0d50*/  BSYNC B2 ;  /* 0x0000000000027941 */ /* 0x010fea0003800000 */
.L_x_30:
[----:B------:R-:W-:Y:S04]  /*0d60*/  BSSY B3, `(.L_x_32) ;  /* 0x0000011000037945 */ /* 0x000fe80003800000 */
[----:B------:R-:W-:Y:S04]  /*0d70*/  BSSY B2, `(.L_x_33) ;  /* 0x000000e000027945 */ /* 0x000fe80003800000 */
[----:B------:R-:W-:Y:S05]  /*0d80*/  @P2 BRA `(.L_x_34) ;  /* 0x0000000000242947 */ /* 0x000fea0003800000 */
[----:B-1-3--:R-:W1:Y:S01]  /*0d90*/  LDS R3, [UR8+0x34] ;  /* 0x00003408ff037984 */ /* 0x00ae620008000800 */
[----:B------:R-:W-:-:S05]  /*0da0*/  IMAD.MOV.U32 R4, RZ, RZ, 0x3f000000 ;  /* 0x3f000000ff047424 */ /* 0x000fca00078e00ff */
[----:B-1----:R-:W-:-:S05]  /*0db0*/  LOP3.LUT R3, R3, 0xff000000, R4, 0xb8, !PT ;  /* 0xff00000003037812 */ /* 0x002fca00078eb804 */
[----:B------:R1:W-:Y:S01]  /*0dc0*/  STS [UR8+0x34], R3 ;  /* 0x00003403ff007988 */ /* 0x0003e20008000808 */
[----:B------:R-:W-:Y:S05]  /*0dd0*/  @P2 BRA `(.L_x_35) ;  /* 0x00000000001c2947 */ /* 0x000fea0003800000 */
[----:B-1----:R-:W1:Y:S01]  /*0de0*/  LDS R3, [UR8+0x38] ;  /* 0x00003808ff037984 */ /* 0x002e620008000800 */
[----:B------:R-:W-:-:S05]  /*0df0*/  IMAD.MOV.U32 R4, RZ, RZ, 0xff ;  /* 0x000000ffff047424 */ /* 0x000fca00078e00ff */
[----:B-1----:R-:W-:-:S05]  /*0e00*/  LOP3.LUT R3, R3, 0xff, R4, 0xb8, !PT ;  /* 0x000000ff03037812 */ /* 0x002fca00078eb804 */
[----:B------:R4:W-:Y:S02]  /*0e10*/  STS [UR8+0x38], R3 ;  /* 0x00003803ff007988 */ /* 0x0009e40008000808 */
.L_x_34:
[----:B------:R-:W-:Y:S05]  /*0e20*/  @P2 BREAK B2 ;  /* 0x0000000000022942 */ /* 0x000fea0003800000 */
[----:B------:R-:W-:Y:S05]  /*0e30*/  @P2 BRA `(.L_x_36) ;  /* 0x00000000000c2947 */ /* 0x000fea0003800000 */
[----:B------:R1:W-:Y:S02]  /*0e40*/  STS [UR8+0x20], R7 ;  /* 0x00002007ff007988 */ /* 0x0003e40008000808 */
.L_x_35:
[----:B------:R-:W-:Y:S05]  /*0e50*/  BSYNC B2 ;  /* 0x0000000000027941 */ /* 0x000fea0003800000 */
.L_x_33:
[----:B------:R1:W-:Y:S02]  /*0e60*/  @!P2 STS [UR8+0x24], R6 ;  /* 0x00002406ff00a988 */ /* 0x0003e40008000808 */
.L_x_36:
[----:B------:R-:W-:Y:S05]  /*0e70*/  BSYNC B3 ;  /* 0x0000000000037941 */ /* 0x000fea0003800000 */
.L_x_32:
[----:B------:R-:W-:Y:S05]  /*0e80*/  WARPSYNC.ALL ;  /* 0x0000000000007948 */ /* 0x000fea0003800000 */
[----:B------:R-:W-:Y:S04]  /*0e90*/  BSSY B3, `(.L_x_37) ;  /* 0x000000e000037945 */ /* 0x000fe80003800000 */
[----:B------:R-:W-:Y:S05]  /*0ea0*/  @P2 BRA `(.L_x_38) ;  /* 0x0000000000302947 */ /* 0x000fea0003800000 */
[----:B------:R-:W5:Y:S01]  /*0eb0*/  LDS R4, [UR8+0x34] ;  /* 0x00003408ff047984 */ /* 0x000f620008000800 */
[----:B---3--:R-:W3:Y:S03]  /*0ec0*/  LDC.64 R10, c[0x0][0x248] ;  /* 0x00009200ff0a7b82 */ /* 0x008ee60000000a00 */
[----:B-1--4-:R-:W1:Y:S01]  /*0ed0*/  LDS R3, [UR8+0x1c] ;  /* 0x00001c08ff037984 */ /* 0x012e620008000800 */
[C---:B---3--:R-:W-:Y:S01]  /*0ee0*/  SHF.L.U64.HI R6, R10.reuse, 0x1, R11 ;  /* 0x000000010a067819 */ /* 0x048fe2000001020b */
[----:B------:R-:W-:-:S03]  /*0ef0*/  IMAD.SHL.U32 R5, R10, 0x2, RZ ;  /* 0x000000020a057824 */ /* 0x000fc600078e00ff */
[--C-:B------:R-:W-:Y:S02]  /*0f00*/  SHF.R.U32.HI R10, RZ, 0x4, R6.reuse ;  /* 0x00000004ff0a7819 */ /* 0x100fe40000011606 */
[----:B------:R-:W-:-:S05]  /*0f10*/  SHF.R.U64 R5, R5, 0x4, R6 ;  /* 0x0000000405057819 */ /* 0x000fca0000001206 */
[----:B------:R3:W-:Y:S01]  /*0f20*/  STS [UR8+0xc], R5 ;  /* 0x00000c05ff007988 */ /* 0x0007e20008000808 */
[----:B-----5:R-:W-:Y:S02]  /*0f30*/  LOP3.LUT R4, R4, 0x7, RZ, 0xb8, !PT ;  /* 0x0000000704047812 */ /* 0x020fe400078eb8ff */
[----:B-1----:R-:W-:-:S03]  /*0f40*/  LOP3.LUT R3, R3, 0xf, R10, 0xb8, !PT ;  /* 0x0000000f03037812 */ /* 0x002fc600078eb80a */
[----:B------:R3:W-:Y:S04]  /*0f50*/  STS [UR8+0x34], R4 ;  /* 0x00003404ff007988 */ /* 0x0007e80008000808 */
[----:B------:R3:W-:Y:S02]  /*0f60*/  STS [UR8+0x1c], R3 ;  /* 0x00001c03ff007988 */ /* 0x0007e40008000808 */
.L_x_38:
[----:B------:R-:W-:Y:S05]  /*0f70*/  BSYNC B3 ;  /* 0x0000000000037941 */ /* 0x000fea0003800000 */
.L_x_37:
[----:B------:R-:W-:Y:S04]  /*0f80*/  BSSY B3, `(.L_x_39) ;  /* 0x000001a000037945 */ /* 0x000fe80003800000 */
[----:B------:R-:W-:Y:S04]  /*0f90*/  BSSY B4, `(.L_x_40) ;  /* 0x0000015000047945 */ /* 0x000fe80003800000 */
[----:B------:R-:W-:Y:S05]  /*0fa0*/  @P2 BRA `(.L_x_41) ;  /* 0x0000000000202947 */ /* 0x000fea0003800000 */
[----:B-1-34-:R-:W1:Y:S02]  /*0fb0*/  LDS R3, [UR8+0x34] ;  /* 0x00003408ff037984 */ /* 0x01ae640008000800 */
[----:B-1----:R-:W-:-:S05]  /*0fc0*/  LOP3.LUT R3, R3, 0x38, RZ, 0xb8, !PT ;  /* 0x0000003803037812 */ /* 0x002fca00078eb8ff */
[----:B------:R1:W-:Y:S01]  /*0fd0*/  STS [UR8+0x34], R3 ;  /* 0x00003403ff007988 */ /* 0x0003e20008000808 */
[----:B------:R-:W-:Y:S05]  /*0fe0*/  @P2 BRA `(.L_x_42) ;  /* 0x0000000000202947 */ /* 0x000fea0003800000 */
[----:B-1----:R-:W1:Y:S01]  /*0ff0*/  LDS R3, [UR8+0x8] ;  /* 0x00000808ff037984 */ /* 0x002e620008000800 */
[----:B------:R-:W-:-:S05]  /*1000*/  IMAD.MOV.U32 R4, RZ, RZ, 0x780 ;  /* 0x00000780ff047424 */ /* 0x000fca00078e00ff */
[----:B-1----:R-:W-:-:S05]  /*1010*/  LOP3.LUT R3, R3, 0x300, R4, 0xd8, !PT ;  /* 0x0000030003037812 */ /* 0x002fca00078ed804 */
[----:B------:R1:W-:Y:S02]  /*1020*/  STS [UR8+0x8], R3 ;  /* 0x00000803ff007988 */ /* 0x0003e40008000808 */
.L_x_41:
[----:B------:R-:W-:Y:S05]  /*1030*/  @P2 BRA `(.L_x_43) ;  /* 0x0000000000282947 */ /* 0x000fea0003800000 */
[----:B-1-34-:R-:W1:Y:S02]  /*1040*/  LDS R3, [UR8+0x8] ;  /* 0x00000808ff037984 */ /* 0x01ae640008000800 */
[----:B-1----:R-:W-:-:S05]  /*1050*/  LOP3.LUT R3, R3, 0x1800, RZ, 0xb8, !PT ;  /* 0x0000180003037812 */ /* 0x002fca00078eb8ff */
[----:B------:R3:W-:Y:S02]  /*1060*/  STS [UR8+0x8], R3 ;  /* 0x00000803ff007988 */ /* 0x0007e40008000808 */
.L_x_42:
[----:B------:R-:W-:Y:S05]  /*1070*/  @P2 BREAK B4 ;  /* 0x0000000000042942 */ /* 0x000fea0003800000 */
[----:B------:R-:W-:Y:S05]  /*1080*/  @P2 BRA `(.L_x_44) ;  /* 0x0000000000242947 */ /* 0x000fea0003800000 */
[----:B-1-3--:R-:W1:Y:S01]  /*1090*/  LDS R3, [UR8+0x8] ;  /* 0x00000808ff037984 */ /* 0x00ae620008000800 */
[----:B------:R-:W-:-:S05]  /*10a0*/  IMAD.MOV.U32 R4, RZ, RZ, 0x6000 ;  /* 0x00006000ff047424 */ /* 0x000fca00078e00ff */
[----:B-1----:R-:W-:-:S04]  /*10b0*/  LOP3.LUT R3, R3, 0x6000, R4, 0xd8, !PT ;  /* 0x0000600003037812 */ /* 0x002fc800078ed804 */
[----:B------:R-:W-:-:S05]  /*10c0*/  LOP3.LUT R3, R3, 0x400000, RZ, 0xb8, !PT ;  /* 0x0040000003037812 */ /* 0x000fca00078eb8ff */
[----:B------:R1:W-:Y:S02]  /*10d0*/  STS [UR8+0x8], R3 ;  /* 0x00000803ff007988 */ /* 0x0003e40008000808 */
.L_x_43:
[----:B------:R-:W-:Y:S05]  /*10e0*/  BSYNC B4 ;  /* 0x0000000000047941 */ /* 0x000fea0003800000 */
.L_x_40:
[----:B-1-34-:R-:W1:Y:S02]  /*10f0*/  @!P2 LDS R3, [UR8+0x8] ;  /* 0x00000808ff03a984 */ /* 0x01ae640008000800 */
[----:B-1----:R-:W-:-:S05]  /*1100*/  @!P2 LOP3.LUT R3, R3, 0x8000, RZ, 0xb8, !PT ;  /* 0x000080000303a812 */ /* 0x002fca00078eb8ff */
[----:B------:R4:W-:Y:S02]  /*1110*/  @!P2 STS [UR8+0x8], R3 ;  /* 0x00000803ff00a988 */ /* 0x0009e40008000808 */
.L_x_44:
[----:B------:R-:W-:Y:S05]  /*1120*/  BSYNC B3 ;  /* 0x0000000000037941 */ /* 0x000fea0003800000 */
.L_x_39:
[----:B------:R-:W-:Y:S05]  /*1130*/  WARPSYNC.ALL ;  /* 0x0000000000007948 */ /* 0x000fea0003800000 */
[----:B------:R-:W-:Y:S01]  /*1140*/  UIADD3 UR4, UR4, 0x100, URZ ;  /* 0x0000010004047890 */ /* 0x000fe2000fffe03f */
[----:B------:R-:W-:Y:S02]  /*1150*/  ISETP.GE.AND P1, PT, R15, 0x1, PT ;  /* 0x000000010f00780c */ /* 0x000fe40003f26270 */
[----:B------:R-:W-:Y:S02]  /*1160*/  CS2R R120, SRZ ;  /* 0x0000000000787805 */ /* 0x000fe4000001ff00 */
[----:B------:R-:W-:Y:S01]  /*1170*/  CS2R R122, SRZ ;  /* 0x00000000007a7805 */ /* 0x000fe2000001ff00 */
[----:B------:R-:W-:Y:S01]  /*1180*/  UIADD3 UR48, UP0, UR4, UR48, URZ ;  /* 0x0000003004307290 */ /* 0x000fe2000ff1e03f */
[----:B------:R-:W-:-:S02]  /*1190*/  CS2R R124, SRZ ;  /* 0x00000000007c7805 */ /* 0x000fc4000001ff00 */
[----:B------:R-:W-:Y:S02]  /*11a0*/  CS2R R126, SRZ ;  /* 0x00000000007e7805 */ /* 0x000fe4000001ff00 */
[----:B------:R-:W-:Y:S01]  /*11b0*/  CS2R R128, SRZ ;  /* 0x0000000000807805 */ /* 0x000fe2000001ff00 */
[----:B------:R-:W-:Y:S01]  /*11c0*/  ULEA.HI.X.SX32 UR49, UR4, UR49, 0x1, UP0 ;  /* 0x0000003104317291 */ /* 0x000fe200080f0e3f */
[----:B------:R-:W-:Y:S02]  /*11d0*/  CS2R R130, SRZ ;  /* 0x0000000000827805 */ /* 0x000fe4000001ff00 */
[----:B------:R-:W-:Y:S02]  /*11e0*/  CS2R R132, SRZ ;  /* 0x0000000000847805 */ /* 0x000fe4000001ff00 */
[----:B------:R-:W-:Y:S02]  /*11f0*/  CS2R R134, SRZ ;  /* 0x0000000000867805 */ /* 0x000fe4000001ff00 */
[----:B------:R-:W-:-:S02]  /*1200*/  CS2R R136, SRZ ;  /* 0x0000000000887805 */ /* 0x000fc4000001ff00 */
[----:B------:R-:W-:Y:S02]  /*1210*/  CS2R R138, SRZ ;  /* 0x00000000008a7805 */ /* 0x000fe4000001ff00 */
[----:B------:R-:W-:Y:S02]  /*1220*/  CS2R R140, SRZ ;  /* 0x00000000008c7805 */ /* 0x000fe4000001ff00 */
        /* <DEDUP_REMOVED lines=38> */
[----:B------:R-:W-:Y:S01]  /*1490*/  CS2R R26, SRZ ;  /* 0x00000000001a7805 */ /* 0x000fe2000001ff00 */
[----:B------:R-:W-:Y:S01]  /*14a0*/  IMAD.MOV.U32 R28, RZ, RZ, RZ ;  /* 0x000000ffff1c7224 */ /* 0x000fe200078e00ff */
[----:B------:R-:W-:Y:S06]  /*14b0*/  @P0 BRA `(.L_x_45) ;  /* 0x0000000000280947 */ /* 0x000fec0003800000 */
[----:B-1-34-:R-:W1:Y:S01]  /*14c0*/  S2R R3, SR_LANEID ;  /* 0x0000000000037919 */ /* 0x01ae620000000000 */
[----:B------:R-:W-:Y:S05]  /*14d0*/  WARPSYNC.ALL ;  /* 0x0000000000007948 */ /* 0x000fea0003800000 */
[----:B-1----:R-:W-:-:S05]  /*14e0*/  IMAD.SHL.U32 R6, R3, 0x4, RZ ;  /* 0x0000000403067824 */ /* 0x002fca00078e00ff */
[----:B------:R-:W1:Y:S01]  /*14f0*/  LDS R3, [R6+UR8] ;  /* 0x0000000806037984 */ /* 0x000e620008000800 */
[----:B------:R-:W-:-:S05]  /*1500*/  IADD3 R4, P3, R6, UR48, RZ ;  /* 0x0000003006047c10 */ /* 0x000fca000ff7e0ff */
[----:B------:R-:W-:-:S05]  /*1510*/  IMAD.X R5, RZ, RZ, UR49, P3 ;  /* 0x00000031ff057e24 */ /* 0x000fca00098e06ff */
[----:B-1----:R1:W3:Y:S01]  /*1520*/  ATOMG.E.EXCH.STRONG.GPU PT, RZ, [R4], R3 ;  /* 0x0000000304ff73a8 */ /* 0x0022e200041ee100 */
[----:B------:R-:W-:-:S04]  /*1530*/  DEPBAR {5,4,3,2,1,0} ;  /* 0x0000003f0000791a */ /* 0x000fc80000000000 */
[----:B------:R1:W-:Y:S01]  /*1540*/  UTMACCTL.IV [UR48] ;  /* 0x00000000300079b9 */ /* 0x0003e20008000000 */
[----:B------:R-:W-:Y:S01]  /*1550*/  NOP ;  /* 0x0000000000007918 */ /* 0x000fe20000000000 */
.L_x_45:
[----:B------:R-:W-:Y:S05]  /*1560*/  @P0 BRA `(.L_x_46) ;  /* 0x00000000000c0947 */ /* 0x000fea0003800000 */
[----:B------:R0:W-:Y:S01]  /*1570*/  UTMACMDFLUSH ;  /* 0x00000000000079b7 */ /* 0x0001e20000000000 */
[----:B------:R-:W-:Y:S05]  /*1580*/  @P0 BRA `(.L_x_46) ;  /* 0x0000000000040947 */ /* 0x000fea0003800000 */
[----:B------:R-:W-:-:S04]  /*1590*/  DEPBAR.LE SB0, 0x0 ;  /* 0x000080000000791a */ /* 0x000fc80000000000 */
.L_x_46:
[----:B------:R-:W-:Y:S05]  /*15a0*/  WARPSYNC.ALL ;  /* 0x0000000000007948 */ /* 0x000fea0003800000 */
[----:B---3--:R-:W-:Y:S01]  /*15b0*/  BAR.SYNC.DEFER_BLOCKING 0x0 ;  /* 0x0000000000007b1d */ /* 0x008fe20000010000 */
[----:B------:R-:W-:Y:S01]  /*15c0*/  USHF.L.U32 UR11, UR51, 0x8, URZ ;  /* 0x00000008330b7899 */ /* 0x000fe2000800063f */
[----:B------:R-:W-:Y:S01]  /*15d0*/  IMAD.MOV.U32 R29, RZ, RZ, RZ ;  /* 0x000000ffff1d7224 */ /* 0x000fe200078e00ff */
[----:B------:R-:W-:Y:S01]  /*15e0*/  USHF.L.U32 UR6, UR50, 0x6, URZ ;  /* 0x0000000632067899 */ /* 0x000fe2000800063f */
[----:B------:R-:W-:Y:S02]  /*15f0*/  CS2R R30, SRZ ;  /* 0x00000000001e7805 */ /* 0x000fe4000001ff00 */
[----:B------:R-:W-:Y:S01]  /*1600*/  CS2R R32, SRZ ;  /* 0x0000000000207805 */ /* 0x000fe2000001ff00 */
[----:B------:R-:W-:Y:S01]  /*1610*/  VOTEU.ALL UP0, P2 ;  /* 0x00000000003f7886 */ /* 0x000fe20001000000 */
[----:B------:R-:W-:Y:S01]  /*1620*/  UMOV UR4, 0x1 ;  /* 0x0000000100047882 */ /* 0x000fe20000000000 */
[----:B------:R-:W-:-:S02]  /*1630*/  CS2R R34, SRZ ;  /* 0x0000000000227805 */ /* 0x000fc4000001ff00 */
[----:B------:R-:W-:Y:S02]  /*1640*/  CS2R R36, SRZ ;  /* 0x0000000000247805 */ /* 0x000fe4000001ff00 */
[----:B------:R-:W-:Y:S01]  /*1650*/  CS2R R38, SRZ ;  /* 0x0000000000267805 */ /* 0x000fe2000001ff00 */
[----:B------:R-:W-:-:S04]  /*1660*/  @!UP0 UIADD3 UR4, -UR4, 0x100000, URZ ;  /* 0x0010000004048890 */ /* 0x000fc8000fffe13f */
[----:B------:R-:W-:Y:S02]  /*1670*/  @!UP0 USHF.L.U32 UR5, UR4, 0xb, URZ ;  /* 0x0000000b04058899 */ /* 0x000fe4000800063f */
[----:B------:R-:W-:Y:S01]  /*1680*/  @!UP0 USHF.L.U32 UR4, UR4, 0x1, URZ ;  /* 0x0000000104048899 */ /* 0x000fe2000800063f */
[----:B------:R-:W-:Y:S01]  /*1690*/  CS2R R40, SRZ ;  /* 0x0000000000287805 */ /* 0x000fe2000001ff00 */
[----:B------:R-:W-:Y:S01]  /*16a0*/  VOTEU.ALL UP0, P2 ;  /* 0x00000000003f7886 */ /* 0x000fe20001000000 */
[----:B------:R-:W-:Y:S02]  /*16b0*/  CS2R R42, SRZ ;  /* 0x00000000002a7805 */ /* 0x000fe4000001ff00 */
[----:B------:R-:W-:Y:S02]  /*16c0*/  CS2R R44, SRZ ;  /* 0x00000000002c7805 */ /* 0x000fe4000001ff00 */
[----:B------:R-:W-:Y:S02]  /*16d0*/  CS2R R46, SRZ ;  /* 0x00000000002e7805 */ /* 0x000fe4000001ff00 */
[----:B------:R-:W-:-:S02]  /*16e0*/  CS2R R48, SRZ ;  /* 0x0000000000307805 */ /* 0x000fc4000001ff00 */
[----:B------:R-:W-:Y:S02]  /*16f0*/  CS2R R50, SRZ ;  /* 0x0000000000327805 */ /* 0x000fe4000001ff00 */
[----:B------:R-:W-:Y:S02]  /*1700*/  CS2R R52, SRZ ;  /* 0x0000000000347805 */ /* 0x000fe4000001ff00 */
[----:B------:R-:W-:Y:S01]  /*1710*/  CS2R R54, SRZ ;  /* 0x0000000000367805 */ /* 0x000fe2000001ff00 */
[----:B------:R-:W3:Y:S02]  /*1720*/  FENCE.VIEW.ASYNC.S ;  /* 0x00000000000073c6 */ /* 0x000ee40000000000 */
[----:B---3--:R3:W1:Y:S01]  /*1730*/  @!UP0 SYNCS.EXCH.64 URZ, [UR8+0x5000], UR4 ;  /* 0x00500004083f85b2 */ /* 0x0086620008000100 */
[----:B------:R-:W-:Y:S05]  /*1740*/  @!P1 BRA `(.L_x_47) ;  /* 0x0000000800349947 */ /* 0x000fea0003800000 */
[----:B------:R-:W-:Y:S01]  /*1750*/  USHF.R.U32.HI UR16, URZ, 0x4, UR8 ;  /* 0x000000043f107899 */ /* 0x000fe20008011608 */
[----:B------:R-:W-:Y:S01]  /*1760*/  CS2R R120, SRZ ;  /* 0x0000000000787805 */ /* 0x000fe2000001ff00 */
[----:B---3--:R-:W-:Y:S01]  /*1770*/  UIADD3 UR4, UR8, 0x4000, URZ ;  /* 0x0000400008047890 */ /* 0x008fe2000fffe03f */
[----:B------:R-:W-:Y:S01]  /*1780*/  CS2R R122, SRZ ;  /* 0x00000000007a7805 */ /* 0x000fe2000001ff00 */
[----:B------:R-:W-:Y:S01]  /*1790*/  USGXT.U32 UR16, UR16, 0xe ;  /* 0x0000000e1010789a */ /* 0x000fe20008000000 */
[----:B------:R-:W-:Y:S01]  /*17a0*/  CS2R R124, SRZ ;  /* 0x00000000007c7805 */ /* 0x000fe2000001ff00 */
[----:B------:R-:W-:Y:S01]  /*17b0*/  USHF.R.U32.HI UR4, URZ, 0x4, UR4 ;  /* 0x000000043f047899 */ /* 0x000fe20008011604 */
[----:B------:R-:W-:Y:S01]  /*17c0*/  CS2R R126, SRZ ;  /* 0x00000000007e7805 */ /* 0x000fe2000001ff00 */
[----:B------:R-:W-:Y:S01]  /*17d0*/  UIADD3 UR12, UP0, UR16, 0x2, URZ ;  /* 0x00000002100c7890 */ /* 0x000fe2000ff1e03f */
[----:B------:R-:W-:Y:S01]  /*17e0*/  CS2R R128, SRZ ;  /* 0x0000000000807805 */ /* 0x000fe2000001ff00 */
[----:B------:R-:W-:Y:S01]  /*17f0*/  USGXT.U32 UR4, UR4, 0xe ;  /* 0x0000000e0404789a */ /* 0x000fe20008000000 */
[----:B------:R-:W-:Y:S01]  /*1800*/  CS2R R130, SRZ ;  /* 0x0000000000827805 */ /* 0x000fe2000001ff00 */
[----:B------:R-:W-:Y:S01]  /*1810*/  UMOV UR5, URZ ;  /* 0x0000003f00057c82 */ /* 0x000fe20008000000 */
[----:B------:R-:W-:Y:S01]  /*1820*/  CS2R R132, SRZ ;  /* 0x0000000000847805 */ /* 0x000fe2000001ff00 */
[----:B------:R-:W-:Y:S01]  /*1830*/  UIADD3.X UR13, UR5, -0x7fffffe0, URZ, UP0, !UPT ;  /* 0x80000020050d7890 */ /* 0x000fe200087fe43f */
        /* <DEDUP_REMOVED lines=56> */
[----:B------:R-:W-:Y:S01]  /*1bc0*/  CS2R R54, SRZ ;  /* 0x0000000000367805 */ /* 0x000fe2000001ff00 */
[----:B------:R-:W-:Y:S01]  /*1bd0*/  UMOV UR14, 0x80 ;  /* 0x00000080000e7882 */ /* 0x000fe20000000000 */
[----:B------:R-:W-:Y:S01]  /*1be0*/  UMOV UR15, 0x40000040 ;  /* 0x40000040000f7882 */ /* 0x000fe20000000000 */
[----:B------:R-:W-:Y:S02]  /*1bf0*/  UIADD3.64 UR24, UR12, 0xfe, URZ ;  /* 0x000000fe0c187897 */ /* 0x000fe4000fffe03f */
[----:B------:R-:W-:Y:S02]  /*1c00*/  UIADD3.64 UR14, UR4, UR14, URZ ;  /* 0x0000000e040e7297 */ /* 0x000fe4000fffe03f */
[----:B------:R-:W-:Y:S02]  /*1c10*/  UIADD3.64 UR28, UR12, 0x100, URZ ;  /* 0x000001000c1c7897 */ /* 0x000fe4000fffe03f */
[----:B------:R-:W-:-:S02]  /*1c20*/  UIADD3.64 UR32, UR12, 0x1fe, URZ ;  /* 0x000001fe0c207897 */ /* 0x000fc4000fffe03f */
[----:B------:R-:W-:Y:S02]  /*1c30*/  UIADD3.64 UR36, UR12, 0x200, URZ ;  /* 0x000002000c247897 */ /* 0x000fe4000fffe03f */
[----:B------:R-:W-:Y:S02]  /*1c40*/  UIADD3.64 UR40, UR12, 0x2fe, URZ ;  /* 0x000002fe0c287897 */ /* 0x000fe4000fffe03f */
[----:B------:R-:W-:Y:S01]  /*1c50*/  UIADD3.64 UR44, UR12, 0x300, URZ ;  /* 0x000003000c2c7897 */ /* 0x000fe2000fffe03f */
[----:B------:R-:W-:Y:S01]  /*1c60*/  UMOV UR10, URZ ;  /* 0x0000003f000a7c82 */ /* 0x000fe20008000000 */
[----:B------:R-:W-:Y:S01]  /*1c70*/  UMOV UR18, UR4 ;  /* 0x0000000400127c82 */ /* 0x000fe20008000000 */
[----:B------:R-:W-:-:S09]  /*1c80*/  UMOV UR19, 0x40000040 ;  /* 0x4000004000137882 */ /* 0x000fd20000000000 */
.L_x_49:
[----:B-1----:R-:W-:Y:S01]  /*1c90*/  BAR.SYNC.DEFER_BLOCKING 0x0 ;  /* 0x0000000000007b1d */ /* 0x002fe20000010000 */
[----:B----4-:R-:W-:Y:S01]  /*1ca0*/  @!P2 IMAD.MOV.U32 R3, RZ, RZ, 0x5000 ;  /* 0x00005000ff03a424 */ /* 0x010fe200078e00ff */
[----:B------:R-:W-:Y:S02]  /*1cb0*/  ELECT P0, URZ, PT ;  /* 0x00000000003f782f */ /* 0x000fe40003800000 */
[----:B------:R-:W-:Y:S02]  /*1cc0*/  ELECT P1, URZ, PT ;  /* 0x00000000003f782f */ /* 0x000fe40003820000 */
[C---:B------:R-:W-:Y:S01]  /*1cd0*/  ISETP.LT.U32.AND P0, PT, R2.reuse, 0x20, P0 ;  /* 0x000000200200780c */ /* 0x040fe20000701070 */
[----:B------:R-:W-:Y:S01]  /*1ce0*/  UMOV UR7, UR10 ;  /* 0x0000000a00077c82 */ /* 0x000fe20008000000 */
[----:B------:R-:W-:Y:S01]  /*1cf0*/  ISETP.LT.U32.AND P1, PT, R2, 0x20, P1 ;  /* 0x000000200200780c */ /* 0x000fe20000f21070 */
[----:B------:R-:W-:-:S10]  /*1d00*/  UMOV UR17, 0x80000020 ;  /* 0x8000002000117882 */ /* 0x000fd40000000000 */
[----:B------:R-:W-:Y:S01]  /*1d10*/  VOTEU.ANY UP0, P0 ;  /* 0x00000000003f7886 */ /* 0x000fe20000000100 */
[----:B------:R-:W-:Y:S01]  /*1d20*/  VOTEU.ANY UP2, P0 ;  /* 0x00000000003f7886 */ /* 0x000fe20000040100 */
[----:B------:R-:W-:Y:S01]  /*1d30*/  VOTEU.ANY UP1, P1 ;  /* 0x00000000003f7886 */ /* 0x000fe20000820100 */
[----:B------:R-:W-:Y:S01]  /*1d40*/  VOTEU.ANY UP3, P1 ;  /* 0x00000000003f7886 */ /* 0x000fe20000860100 */
[----:B------:R1:W-:Y:S01]  /*1d50*/  @!P2 SYNCS.ARRIVE.TRANS64 RZ, [UR8+0x5000], R3 ;  /* 0x00500003ffffa9a7 */ /* 0x0003e20008000008 */
[----:B------:R3:W-:Y:S06]  /*1d60*/  MEMBAR.ALL.CTA ;  /* 0x0000000000007992 */ /* 0x0007ec0000008000 */
[----:B---3--:R-:W3:Y:S01]  /*1d70*/  FENCE.VIEW.ASYNC.S ;  /* 0x00000000000073c6 */ /* 0x008ee20000000000 */
[----:B------:R-:W-:Y:S01]  /*1d80*/  @UP0 UIADD3 UR9, UR8, 0x5000, URZ ;  /* 0x0000500008090890 */ /* 0x000fe2000fffe03f */
[----:B------:R-:W-:Y:S01]  /*1d90*/  @UP0 UMOV UR26, UR20 ;  /* 0x00000014001a0c82 */ /* 0x000fe20008000000 */
[----:B------:R-:W-:Y:S01]  /*1da0*/  @UP0 UMOV UR27, UR21 ;  /* 0x00000015001b0c82 */ /* 0x000fe20008000000 */
[----:B------:R-:W-:-:S02]  /*1db0*/  @UP1 UIADD3 UR4, UR8, 0x4000, URZ ;  /* 0x0000400008041890 */ /* 0x000fc4000fffe03f */
[----:B------:R-:W-:Y:S01]  /*1dc0*/  @UP1 UIADD3 UR5, UR8, 0x5000, URZ ;  /* 0x0000500008051890 */ /* 0x000fe2000fffe03f */
[----:B-1----:R-:W-:Y:S01]  /*1dd0*/  SHF.L.U32 R3, R8, 0x1f, RZ ;  /* 0x0000001f08037819 */ /* 0x002fe200000006ff */
[----:B------:R-:W-:Y:S01]  /*1de0*/  @UP1 UMOV UR30, UR22 ;  /* 0x00000016001e1c82 */ /* 0x000fe20008000000 */
[----:B------:R-:W-:Y:S01]  /*1df0*/  @UP1 UMOV UR31, UR23 ;  /* 0x00000017001f1c82 */ /* 0x000fe20008000000 */
[----:B---3--:R-:W-:Y:S06]  /*1e00*/  BAR.SYNC.DEFER_BLOCKING 0x0 ;  /* 0x0000000000007b1d */ /* 0x008fec0000010000 */
[----:B------:R1:W-:Y:S02]  /*1e10*/  @UP2 UTMALDG.2D [UR8], [UR26] ;  /* 0x000000081a0025b4 */ /* 0x0003e40008008000 */
[----:B------:R-:W-:Y:S06]  /*1e20*/  BAR.SYNC.DEFER_BLOCKING 0x0 ;  /* 0x0000000000007b1d */ /* 0x000fec0000010000 */
[----:B------:R1:W-:Y:S02]  /*1e30*/  @UP3 UTMALDG.2D [UR4], [UR30] ;  /* 0x000000041e0035b4 */ /* 0x0003e40008008000 */
[----:B------:R-:W-:Y:S06]  /*1e40*/  BAR.SYNC.DEFER_BLOCKING 0x0 ;  /* 0x0000000000007b1d */ /* 0x000fec0000010000 */
[----:B------:R-:W3:Y:S02]  /*1e50*/  SYNCS.PHASECHK.TRANS64.TRYWAIT P0, [UR8+0x5000], R3 ;  /* 0x00500003ff0075a7 */ /* 0x000ee40008000148 */
[----:B-1-3--:R-:W-:Y:S05]  /*1e60*/  @!P0 BRA `(.L_x_48) ;  /* 0x0000000800348947 */ /* 0x00afea0003800000 */
.L_x_50:
[----:B------:R-:W-:Y:S02]  /*1e70*/  WARPGROUP.DEPBAR.LE gsb0, 0x0 ;  /* 0x00008000000079c5 */ /* 0x000fe40000010000 */
[----:B------:R-:W-:Y:S01]  /*1e80*/  WARPGROUP.ARRIVE ;  /* 0x00000000000079c5 */ /* 0x000fe20000000000 */
[----:B------:R-:W-:Y:S01]  /*1e90*/  UMOV UR26, UR18 ;  /* 0x00000012001a7c82 */ /* 0x000fe20008000000 */
[----:B------:R-:W-:Y:S01]  /*1ea0*/  UMOV UR27, UR19 ;  /* 0x00000013001b7c82 */ /* 0x000fe20008000000 */
[----:B------:R-:W-:Y:S01]  /*1eb0*/  UMOV UR30, UR14 ;  /* 0x0000000e001e7c82 */ /* 0x000fe20008000000 */
[----:B------:R-:W-:Y:S01]  /*1ec0*/  UMOV UR31, UR15 ;  /* 0x0000000f001f7c82 */ /* 0x000fe20008000000 */
[----:B------:R-:W-:Y:S01]  /*1ed0*/  UMOV UR34, UR18 ;  /* 0x0000001200227c82 */ /* 0x000fe20008000000 */
[----:B------:R-:W-:Y:S01]  /*1ee0*/  HGMMA.64x64x16.F32 R120, gdesc[UR16].tnspB, R120 ;  /* 0x40e00000107879f0 */ /* 0x000fe20008700878 */
[----:B------:R-:W-:Y:S01]  /*1ef0*/  UMOV UR35, UR19 ;  /* 0x0000001300237c82 */ /* 0x000fe20008000000 */
[----:B------:R-:W-:Y:S01]  /*1f00*/  UMOV UR38, UR14 ;  /* 0x0000000e00267c82 */ /* 0x000fe20008000000 */
[----:B------:R-:W-:Y:S01]  /*1f10*/  UMOV UR39, UR15 ;  /* 0x0000000f00277c82 */ /* 0x000fe20008000000 */
[----:B------:R-:W-:Y:S01]  /*1f20*/  UMOV UR42, UR18 ;  /* 0x00000012002a7c82 */ /* 0x000fe20008000000 */
[----:B------:R-:W-:Y:S01]  /*1f30*/  UMOV UR43, UR19 ;  /* 0x00000013002b7c82 */ /* 0x000fe20008000000 */
[----:B------:R-:W1:Y:S01]  /*1f40*/  LDC R3, c[0x0][0x230] ;  /* 0x00008c00ff037b82 */ /* 0x000e620000000800 */
[----:B------:R-:W-:Y:S01]  /*1f50*/  UIADD3 UR10, UR10, 0x20, URZ ;  /* 0x000000200a0a7890 */ /* 0x000fe2000fffe03f */
[----:B------:R-:W-:Y:S01]  /*1f60*/  LOP3.LUT R8, R8, 0x1, RZ, 0x3c, !PT ;  /* 0x0000000108087812 */ /* 0x000fe200078e3cff */
[----:B------:R-:W-:Y:S01]  /*1f70*/  UMOV UR46, UR14 ;  /* 0x0000000e002e7c82 */ /* 0x000fe20008000000 */
[----:B------:R-:W-:-:S03]  /*1f80*/  UMOV UR47, UR15 ;  /* 0x0000000f002f7c82 */ /* 0x000fc60008000000 */
[----:B-1----:R-:W-:Y:S01]  /*1f90*/  ISETP.LE.AND P0, PT, R3, UR10, PT ;  /* 0x0000000a03007c0c */ /* 0x002fe2000bf03270 */
[----:B------:R-:W-:Y:S04]  /*1fa0*/  HGMMA.64x64x16.F32 R120, gdesc[UR12].tnspB, R120 ;  /* 0x40e000000c7879f0 */ /* 0x000fe80008700878 */
[----:B------:R-:W-:Y:S04]  /*1fb0*/  HGMMA.64x64x16.F32 R88, gdesc[UR24].tnspB, R88 ;  /* 0x40e00000185879f0 */ /* 0x000fe80008700858 */
[----:B------:R-:W-:Y:S04]  /*1fc0*/  HGMMA.64x64x16.F32 R88, gdesc[UR28].tnspB, R88 ;  /* 0x40e000001c5879f0 */ /* 0x000fe80008700858 */
[----:B------:R-:W-:Y:S04]  /*1fd0*/  HGMMA.64x64x16.F32 R56, gdesc[UR32].tnspB, R56 ;  /* 0x40e00000203879f0 */ /* 0x000fe80008700838 */
[----:B------:R-:W-:Y:S04]  /*1fe0*/  HGMMA.64x64x16.F32 R56, gdesc[UR36].tnspB, R56 ;  /* 0x40e00000243879f0 */ /* 0x000fe80008700838 */
[----:B------:R-:W-:Y:S04]  /*1ff0*/  HGMMA.64x64x16.F32 R24, gdesc[UR40].tnspB, R24 ;  /* 0x40e00000281879f0 */ /* 0x000fe80008700818 */
[----:B------:R-:W-:Y:S01]  /*2000*/  HGMMA.64x64x16.F32 R24, gdesc[UR44].tnspB, R24, gsb0 ;  /* 0x40e000002c1879f0 */ /* 0x000fe20008000818 */
[----:B------:R-:W-:Y:S05]  /*2010*/  @!P0 BRA `(.L_x_49) ;  /* 0xfffffffc001c8947 */ /* 0x000fea000383ffff */
.L_x_47:
[----:B------:R-:W-:Y:S02]  /*2020*/  WARPGROUP.DEPBAR.LE gsb0, 0x0 ;  /* 0x00008000000079c5 */ /* 0x000fe40000010000 */
[----:B-1----:R-:W-:Y:S01]  /*2030*/  BAR.SYNC.DEFER_BLOCKING 0x0 ;  /* 0x0000000000007b1d */ /* 0x002fe20000010000 */
[C---:B----4-:R-:W-:Y:S01]  /*2040*/  IMAD.SHL.U32 R3, R0.reuse, 0x80, RZ ;  /* 0x0000008000037824 */ /* 0x050fe200078e00ff */
[----:B------:R-:W-:Y:S01]  /*2050*/  ELECT P0, URZ, PT ;  /* 0x00000000003f782f */ /* 0x000fe20003800000 */
[----:B------:R-:W-:Y:S01]  /*2060*/  IMAD.SHL.U32 R4, R0, 0x10, RZ ;  /* 0x0000001000047824 */ /* 0x000fe200078e00ff */
[----:B------:R-:W-:Y:S02]  /*2070*/  F2FP.F16.F32.PACK_AB R120, R121, R120 ;  /* 0x000000787978723e */ /* 0x000fe400000000ff */
[----:B------:R-:W-:Y:S01]  /*2080*/  LOP3.LUT R3, R3, 0x780, RZ, 0xc0, !PT ;  /* 0x0000078003037812 */ /* 0x000fe200078ec0ff */
[----:B------:R-:W-:Y:S01]  /*2090*/  UMOV UR9, UR6 ;  /* 0x0000000600097c82 */ /* 0x000fe20008000000 */
[----:B------:R-:W-:Y:S01]  /*20a0*/  F2FP.F16.F32.PACK_AB R121, R123, R122 ;  /* 0x0000007a7b79723e */ /* 0x000fe200000000ff */
[----:B------:R-:W-:Y:S01]  /*20b0*/  UMOV UR10, UR11 ;  /* 0x0000000b000a7c82 */ /* 0x000fe20008000000 */
[----:B------:R-:W-:-:S02]  /*20c0*/  LOP3.LUT R3, R3, 0x70, R4, 0xf8, !PT ;  /* 0x0000007003037812 */ /* 0x000fc400078ef804 */
[----:B------:R-:W-:Y:S02]  /*20d0*/  F2FP.F16.F32.PACK_AB R88, R89, R88 ;  /* 0x000000585958723e */ /* 0x000fe400000000ff */
[----:B------:R-:W-:Y:S01]  /*20e0*/  LOP3.LUT R3, R3, 0x10, R0, 0x78, !PT ;  /* 0x0000001003037812 */ /* 0x000fe200078e7800 */
[----:B------:R-:W-:Y:S01]  /*20f0*/  IMAD.SHL.U32 R0, R0, 0x40, RZ ;  /* 0x0000004000007824 */ /* 0x000fe200078e00ff */
[----:B------:R-:W-:Y:S02]  /*2100*/  ISETP.LT.U32.AND P0, PT, R2, 0x20, P0 ;  /* 0x000000200200780c */ /* 0x000fe40000701070 */
[----:B------:R-:W-:Y:S02]  /*2110*/  F2FP.F16.F32.PACK_AB R122, R125, R124 ;  /* 0x0000007c7d7a723e */ /* 0x000fe400000000ff */
[----:B------:R-:W-:Y:S02]  /*2120*/  LOP3.LUT R0, R3, 0x1800, R0, 0xf8, !PT ;  /* 0x0000180003007812 */ /* 0x000fe400078ef800 */
[----:B------:R-:W-:Y:S01]  /*2130*/  F2FP.F16.F32.PACK_AB R123, R127, R126 ;  /* 0x0000007e7f7b723e */ /* 0x000fe200000000ff */
[----:B------:R-:W1:Y:S01]  /*2140*/  @!P2 SYNCS.CCTL.IV [UR8+0x5000] ;  /* 0x00500000ff00a9b1 */ /* 0x000e620008000008 */
[C---:B------:R-:W-:Y:S01]  /*2150*/  LOP3.LUT R3, R0.reuse, 0x20, RZ, 0x3c, !PT ;  /* 0x0000002000037812 */ /* 0x040fe200078e3cff */
[----:B------:R-:W-:Y:S01]  /*2160*/  VIADD R2, R0, UR8 ;  /* 0x0000000800027c36 */ /* 0x000fe20008000000 */
[----:B-1----:R-:W-:Y:S01]  /*2170*/  BAR.SYNC.DEFER_BLOCKING 0x0 ;  /* 0x0000000000007b1d */ /* 0x002fe20000010000 */
[----:B------:R-:W-:-:S02]  /*2180*/  F2FP.F16.F32.PACK_AB R89, R91, R90 ;  /* 0x0000005a5b59723e */ /* 0x000fc400000000ff */
[----:B------:R-:W-:Y:S01]  /*2190*/  F2FP.F16.F32.PACK_AB R56, R57, R56 ;  /* 0x000000383938723e */ /* 0x000fe200000000ff */
[----:B------:R-:W-:Y:S01]  /*21a0*/  VIADD R3, R3, UR8 ;  /* 0x0000000803037c36 */ /* 0x000fe20008000000 */
[----:B------:R-:W-:Y:S01]  /*21b0*/  F2FP.F16.F32.PACK_AB R90, R93, R92 ;  /* 0x0000005c5d5a723e */ /* 0x000fe200000000ff */
[----:B------:R-:W-:Y:S01]  /*21c0*/  VOTEU.ANY UP0, P0 ;  /* 0x00000000003f7886 */ /* 0x000fe20000000100 */
[----:B------:R-:W-:Y:S01]  /*21d0*/  F2FP.F16.F32.PACK_AB R91, R95, R94 ;  /* 0x0000005e5f5b723e */ /* 0x000fe200000000ff */
[----:B------:R-:W-:Y:S01]  /*21e0*/  VOTEU.ANY UP1, P0 ;  /* 0x00000000003f7886 */ /* 0x000fe20000020100 */
[----:B------:R-:W-:Y:S02]  /*21f0*/  F2FP.F16.F32.PACK_AB R57, R59, R58 ;  /* 0x0000003a3b39723e */ /* 0x000fe400000000ff */
[----:B------:R-:W-:Y:S01]  /*2200*/  F2FP.F16.F32.PACK_AB R24, R25, R24 ;  /* 0x000000181918723e */ /* 0x000fe200000000ff */
[----:B---3--:R-:W-:Y:S01]  /*2210*/  @UP0 UMOV UR4, UR48 ;  /* 0x0000003000040c82 */ /* 0x008fe20008000000 */
[----:B------:R-:W-:Y:S01]  /*2220*/  F2FP.F16.F32.PACK_AB R128, R129, R128 ;  /* 0x000000808180723e */ /* 0x000fe200000000ff */
[----:B------:R-:W-:Y:S01]  /*2230*/  @UP0 UMOV UR5, UR49 ;  /* 0x0000003100050c82 */ /* 0x000fe20008000000 */
[----:B------:R-:W-:-:S02]  /*2240*/  F2FP.F16.F32.PACK_AB R58, R61, R60 ;  /* 0x0000003c3d3a723e */ /* 0x000fc400000000ff */
[----:B------:R-:W-:Y:S02]  /*2250*/  F2FP.F16.F32.PACK_AB R59, R63, R62 ;  /* 0x0000003e3f3b723e */ /* 0x000fe400000000ff */
[----:B------:R-:W-:Y:S02]  /*2260*/  F2FP.F16.F32.PACK_AB R25, R27, R26 ;  /* 0x0000001a1b19723e */ /* 0x000fe400000000ff */
[----:B------:R-:W-:Y:S02]  /*2270*/  F2FP.F16.F32.PACK_AB R129, R131, R130 ;  /* 0x000000828381723e */ /* 0x000fe400000000ff */
[----:B------:R-:W-:Y:S01]  /*2280*/  F2FP.F16.F32.PACK_AB R96, R97, R96 ;  /* 0x000000606160723e */ /* 0x000fe200000000ff */
[----:B------:R-:W-:Y:S01]  /*2290*/  STSM.16.M88.4 [R2], R120 ;  /* 0x0000007802007844 */ /* 0x000fe20000000200 */
[----:B------:R-:W-:Y:S02]  /*22a0*/  F2FP.F16.F32.PACK_AB R26, R29, R28 ;  /* 0x0000001c1d1a723e */ /* 0x000fe400000000ff */
[----:B------:R-:W-:Y:S01]  /*22b0*/  F2FP.F16.F32.PACK_AB R27, R31, R30 ;  /* 0x0000001e1f1b723e */ /* 0x000fe200000000ff */
[----:B------:R-:W-:Y:S01]  /*22c0*/  STSM.16.M88.4 [R2+0x2000], R88 ;  /* 0x0020005802007844 */ /* 0x000fe20000000200 */
[----:B------:R-:W-:-:S02]  /*22d0*/  LOP3.LUT R4, R0, 0x40, RZ, 0x3c, !PT ;  /* 0x0000004000047812 */ /* 0x000fc400078e3cff */
[----:B------:R-:W-:Y:S01]  /*22e0*/  F2FP.F16.F32.PACK_AB R130, R133, R132 ;  /* 0x000000848582723e */ /* 0x000fe200000000ff */
[----:B------:R-:W-:Y:S01]  /*22f0*/  STSM.16.M88.4 [R2+0x4000], R56 ;  /* 0x0040003802007844 */ /* 0x000fe20000000200 */
[----:B------:R-:W-:Y:S01]  /*2300*/  F2FP.F16.F32.PACK_AB R131, R135, R134 ;  /* 0x000000868783723e */ /* 0x000fe200000000ff */
[----:B------:R-:W-:Y:S01]  /*2310*/  VIADD R4, R4, UR8 ;  /* 0x0000000804047c36 */ /* 0x000fe20008000000 */
[----:B------:R-:W-:Y:S01]  /*2320*/  F2FP.F16.F32.PACK_AB R97, R99, R98 ;  /* 0x000000626361723e */ /* 0x000fe200000000ff */
[----:B------:R-:W-:Y:S01]  /*2330*/  STSM.16.M88.4 [R2+0x6000], R24 ;  /* 0x0060001802007844 */ /* 0x000fe20000000200 */
[----:B------:R-:W-:Y:S02]  /*2340*/  F2FP.F16.F32.PACK_AB R64, R65, R64 ;  /* 0x000000404140723e */ /* 0x000fe400000000ff */
[----:B------:R-:W-:Y:S01]  /*2350*/  F2FP.F16.F32.PACK_AB R98, R101, R100 ;  /* 0x000000646562723e */ /* 0x000fe200000000ff */
[----:B------:R-:W-:Y:S01]  /*2360*/  STSM.16.M88.4 [R3], R128 ;  /* 0x0000008003007844 */ /* 0x000fe20000000200 */
[----:B------:R-:W-:-:S02]  /*2370*/  F2FP.F16.F32.PACK_AB R99, R103, R102 ;  /* 0x000000666763723e */ /* 0x000fc400000000ff */
[----:B------:R-:W-:Y:S02]  /*2380*/  F2FP.F16.F32.PACK_AB R65, R67, R66 ;  /* 0x000000424341723e */ /* 0x000fe400000000ff */
[----:B------:R-:W-:Y:S01]  /*2390*/  F2FP.F16.F32.PACK_AB R32, R33, R32 ;  /* 0x000000202120723e */ /* 0x000fe200000000ff */
[----:B------:R-:W-:Y:S01]  /*23a0*/  STSM.16.M88.4 [R3+0x2000], R96 ;  /* 0x0020006003007844 */ /* 0x000fe20000000200 */
[----:B------:R-:W-:Y:S02]  /*23b0*/  F2FP.F16.F32.PACK_AB R136, R137, R136 ;  /* 0x000000888988723e */ /* 0x000fe400000000ff */
[----:B------:R-:W-:Y:S02]  /*23c0*/  F2FP.F16.F32.PACK_AB R66, R69, R68 ;  /* 0x000000444542723e */ /* 0x000fe400000000ff */
[----:B------:R-:W-:Y:S02]  /*23d0*/  F2FP.F16.F32.PACK_AB R67, R71, R70 ;  /* 0x000000464743723e */ /* 0x000fe400000000ff */
[----:B------:R-:W-:-:S02]  /*23e0*/  F2FP.F16.F32.PACK_AB R33, R35, R34 ;  /* 0x000000222321723e */ /* 0x000fc400000000ff */
[----:B------:R-:W-:Y:S01]  /*23f0*/  F2FP.F16.F32.PACK_AB R137, R139, R138 ;  /* 0x0000008a8b89723e */ /* 0x000fe200000000ff */
[----:B------:R-:W-:Y:S01]  /*2400*/  STSM.16.M88.4 [R3+0x4000], R64 ;  /* 0x0040004003007844 */ /* 0x000fe20000000200 */
[----:B------:R-:W-:Y:S02]  /*2410*/  F2FP.F16.F32.PACK_AB R104, R105, R104 ;  /* 0x000000686968723e */ /* 0x000fe400000000ff */
[----:B------:R-:W-:Y:S02]  /*2420*/  F2FP.F16.F32.PACK_AB R34, R37, R36 ;  /* 0x000000242522723e */ /* 0x000fe400000000ff */
[----:B------:R-:W-:Y:S02]  /*2430*/  F2FP.F16.F32.PACK_AB R35, R39, R38 ;  /* 0x000000262723723e */ /* 0x000fe400000000ff */
[----:B------:R-:W-:Y:S02]  /*2440*/  LOP3.LUT R0, R0, 0x60, RZ, 0x3c, !PT ;  /* 0x0000006000007812 */ /* 0x000fe400078e3cff */
[----:B------:R-:W-:Y:S01]  /*2450*/  F2FP.F16.F32.PACK_AB R138, R141, R140 ;  /* 0x0000008c8d8a723e */ /* 0x000fe200000000ff */
[----:B------:R-:W-:Y:S01]  /*2460*/  STSM.16.M88.4 [R3+0x6000], R32 ;  /* 0x0060002003007844 */ /* 0x000fe20000000200 */
[----:B------:R-:W-:Y:S01]  /*2470*/  F2FP.F16.F32.PACK_AB R139, R143, R142 ;  /* 0x0000008e8f8b723e */ /* 0x000fe200000000ff */
[----:B------:R-:W-:Y:S01]  /*2480*/  VIADD R0, R0, UR8 ;  /* 0x0000000800007c36 */ /* 0x000fe20008000000 */
[----:B------:R-:W-:-:S02]  /*2490*/  F2FP.F16.F32.PACK_AB R105, R107, R106 ;  /* 0x0000006a6b69723e */ /* 0x000fc400000000ff */
[----:B------:R-:W-:Y:S01]  /*24a0*/  F2FP.F16.F32.PACK_AB R72, R73, R72 ;  /* 0x000000484948723e */ /* 0x000fe200000000ff */
[----:B------:R-:W-:Y:S01]  /*24b0*/  STSM.16.M88.4 [R4], R136 ;  /* 0x0000008804007844 */ /* 0x000fe20000000200 */
[----:B------:R-:W-:Y:S02]  /*24c0*/  F2FP.F16.F32.PACK_AB R106, R109, R108 ;  /* 0x0000006c6d6a723e */ /* 0x000fe400000000ff */
[----:B------:R-:W-:Y:S02]  /*24d0*/  F2FP.F16.F32.PACK_AB R107, R111, R110 ;  /* 0x0000006e6f6b723e */ /* 0x000fe400000000ff */
[----:B------:R-:W-:Y:S02]  /*24e0*/  F2FP.F16.F32.PACK_AB R73, R75, R74 ;  /* 0x0000004a4b49723e */ /* 0x000fe400000000ff */
[----:B------:R-:W-:Y:S01]  /*24f0*/  F2FP.F16.F32.PACK_AB R40, R41, R40 ;  /* 0x000000282928723e */ /* 0x000fe200000000ff */
[----:B------:R-:W-:Y:S01]  /*2500*/  STSM.16.M88.4 [R4+0x2000], R104 ;  /* 0x0020006804007844 */ /* 0x000fe20000000200 */
[----:B------:R-:W-:-:S02]  /*2510*/  F2FP.F16.F32.PACK_AB R144, R145, R144 ;  /* 0x000000909190723e */ /* 0x000fc400000000ff */
[----:B------:R-:W-:Y:S02]  /*2520*/  F2FP.F16.F32.PACK_AB R74, R77, R76 ;  /* 0x0000004c4d4a723e */ /* 0x000fe400000000ff */
[----:B------:R-:W-:Y:S02]  /*2530*/  F2FP.F16.F32.PACK_AB R75, R79, R78 ;  /* 0x0000004e4f4b723e */ /* 0x000fe400000000ff */
[----:B------:R-:W-:Y:S02]  /*2540*/  F2FP.F16.F32.PACK_AB R41, R43, R42 ;  /* 0x0000002a2b29723e */ /* 0x000fe400000000ff */
[----:B------:R-:W-:Y:S01]  /*2550*/  F2FP.F16.F32.PACK_AB R145, R147, R146 ;  /* 0x000000929391723e */ /* 0x000fe200000000ff */
[----:B------:R-:W-:Y:S01]  /*2560*/  STSM.16.M88.4 [R4+0x4000], R72 ;  /* 0x0040004804007844 */ /* 0x000fe20000000200 */
[----:B------:R-:W-:Y:S02]  /*2570*/  F2FP.F16.F32.PACK_AB R112, R113, R112 ;  /* 0x000000707170723e */ /* 0x000fe400000000ff */
[----:B------:R-:W-:-:S02]  /*2580*/  F2FP.F16.F32.PACK_AB R42, R45, R44 ;  /* 0x0000002c2d2a723e */ /* 0x000fc400000000ff */
[----:B------:R-:W-:Y:S02]  /*2590*/  F2FP.F16.F32.PACK_AB R43, R47, R46 ;  /* 0x0000002e2f2b723e */ /* 0x000fe400000000ff */
[----:B------:R-:W-:Y:S02]  /*25a0*/  F2FP.F16.F32.PACK_AB R146, R149, R148 ;  /* 0x000000949592723e */ /* 0x000fe400000000ff */
[----:B------:R-:W-:Y:S01]  /*25b0*/  F2FP.F16.F32.PACK_AB R147, R151, R150 ;  /* 0x000000969793723e */ /* 0x000fe200000000ff */
[----:B------:R-:W-:Y:S01]  /*25c0*/  STSM.16.M88.4 [R4+0x6000], R40 ;  /* 0x0060002804007844 */ /* 0x000fe20000000200 */
[----:B------:R-:W-:Y:S02]  /*25d0*/  F2FP.F16.F32.PACK_AB R113, R115, R114 ;  /* 0x000000727371723e */ /* 0x000fe400000000ff */
[----:B------:R-:W-:Y:S01]  /*25e0*/  F2FP.F16.F32.PACK_AB R80, R81, R80 ;  /* 0x000000505150723e */ /* 0x000fe200000000ff */
[----:B------:R-:W-:Y:S01]  /*25f0*/  STSM.16.M88.4 [R0], R144 ;  /* 0x0000009000007844 */ /* 0x000fe20000000200 */
[----:B------:R-:W-:-:S02]  /*2600*/  F2FP.F16.F32.PACK_AB R114, R117, R116 ;  /* 0x000000747572723e */ /* 0x000fc400000000ff */
[----:B------:R-:W-:Y:S02]  /*2610*/  F2FP.F16.F32.PACK_AB R115, R119, R118 ;  /* 0x000000767773723e */ /* 0x000fe400000000ff */
[----:B------:R-:W-:Y:S02]  /*2620*/  F2FP.F16.F32.PACK_AB R81, R83, R82 ;  /* 0x000000525351723e */ /* 0x000fe400000000ff */
[----:B------:R-:W-:Y:S01]  /*2630*/  F2FP.F16.F32.PACK_AB R48, R49, R48 ;  /* 0x000000303130723e */ /* 0x000fe200000000ff */
[----:B------:R-:W-:Y:S01]  /*2640*/  STSM.16.M88.4 [R0+0x2000], R112 ;  /* 0x0020007000007844 */ /* 0x000fe20000000200 */
[----:B------:R-:W-:Y:S02]  /*2650*/  F2FP.F16.F32.PACK_AB R82, R85, R84 ;  /* 0x000000545552723e */ /* 0x000fe400000000ff */
[----:B------:R-:W-:Y:S02]  /*2660*/  F2FP.F16.F32.PACK_AB R83, R87, R86 ;  /* 0x000000565753723e */ /* 0x000fe400000000ff */
[----:B------:R-:W-:-:S02]  /*2670*/  F2FP.F16.F32.PACK_AB R49, R51, R50 ;  /* 0x000000323331723e */ /* 0x000fc400000000ff */
[----:B------:R-:W-:Y:S01]  /*2680*/  F2FP.F16.F32.PACK_AB R50, R53, R52 ;  /* 0x000000343532723e */ /* 0x000fe200000000ff */
[----:B------:R-:W-:Y:S01]  /*2690*/  STSM.16.M88.4 [R0+0x4000], R80 ;  /* 0x0040005000007844 */ /* 0x000fe20000000200 */
[----:B------:R-:W-:-:S05]  /*26a0*/  F2FP.F16.F32.PACK_AB R51, R55, R54 ;  /* 0x000000363733723e */ /* 0x000fca00000000ff */
[----:B------:R-:W-:Y:S01]  /*26b0*/  STSM.16.M88.4 [R0+0x6000], R48 ;  /* 0x0060003000007844 */ /* 0x000fe20000000200 */
[----:B------:R1:W-:Y:S06]  /*26c0*/  MEMBAR.ALL.CTA ;  /* 0x0000000000007992 */ /* 0x0003ec0000008000 */
[----:B-1----:R-:W1:Y:S02]  /*26d0*/  FENCE.VIEW.ASYNC.S ;  /* 0x00000000000073c6 */ /* 0x002e640000000000 */
[----:B-1----:R-:W-:Y:S06]  /*26e0*/  BAR.SYNC.DEFER_BLOCKING 0x0 ;  /* 0x0000000000007b1d */ /* 0x002fec0000010000 */
[----:B------:R1:W-:Y:S01]  /*26f0*/  @UP1 UTMASTG.2D [UR8], [UR4] ;  /* 0x00000008040013b5 */ /* 0x0003e20008008000 */
[----:B------:R0:W-:Y:S01]  /*2700*/  UTMACMDFLUSH ;  /* 0x00000000000079b7 */ /* 0x0001e20000000000 */
[----:B------:R-:W-:-:S04]  /*2710*/  DEPBAR.LE SB0, 0x0 ;  /* 0x000080000000791a */ /* 0x000fc80000000000 */
[----:B------:R-:W-:Y:S06]  /*2720*/  BAR.SYNC.DEFER_BLOCKING 0x0 ;  /* 0x0000000000007b1d */ /* 0x000fec0000010000 */
[----:B-1----:R-:W-:Y:S05]  /*2730*/  EXIT ;  /* 0x000000000000794d */ /* 0x002fea0003800000 */
.L_x_48:
[----:B------:R-:W1:Y:S02]  /*2740*/  SYNCS.PHASECHK.TRANS64.TRYWAIT P0, [UR8+0x5000], R3 ;  /* 0x00500003ff0075a7 */ /* 0x000e640008000148 */
[----:B-1----:R-:W-:Y:S05]  /*2750*/  @!P0 BRA `(.L_x_48) ;  /* 0xfffffffc00f88947 */ /* 0x002fea000383ffff */
[----:B------:R-:W-:Y:S05]  /*2760*/  BRA `(.L_x_50) ;  /* 0xfffffff400c07947 */ /* 0x000fea000383ffff */
.L_x_51:
[----:B------:R-:W-:-:S00]  /*2770*/  BRA `(.L_x_51) ;  /* 0xfffffffc00fc7947 */ /* 0x000fc0000383ffff */
[----:B------:R-:W-:-:S00]  /*2780*/  NOP ;  /* 0x0000000000007918 */ /* 0x000fc00000000000 */
[----:B------:R-:W-:-:S00]  /*2790*/  NOP ;  /* 0x0000000000007918 */ /* 0x000fc00000000000 */
[----:B------:R-:W-:-:S00]  /*27a0*/  NOP ;  /* 0x0000000000007918 */ /* 0x000fc00000000000 */
[----:B------:R-:W-:-:S00]  /*27b0*/  NOP ;  /* 0x0000000000007918 */ /* 0x000fc00000000000 */
[----:B------:R-:W-:-:S00]  /*27c0*/  NOP ;  /* 0x0000000000007918 */ /* 0x000fc00000000000 */
[----:B------:R-:W-:-:S00]  /*27d0*/  NOP ;  /* 0x0000000000007918 */ /* 0x000fc00000000000 */
[----:B------:R-:W-:-:S00]  /*27e0*/  NOP ;  /* 0x0000000000007918 */ /* 0x000fc00000000000 */
[----:B------:R-:W-:-:S00]  /*27f0*/  NOP ;  /* 0x0000000000007918 */ /* 0x000fc00000000000 */
.L_x_52:


//--------------------- .nv.shared.gluon_wgmma    --------------------------
	.section	.nv.shared.gluon_wgmma,"aw",@nobits
	.sectionflags	@""
	.align	16
	.zero		1024


//--------------------- .nv.shared.reserved.0     --------------------------
	.section	.nv.shared.reserved.0,"aw",@nobits
	.weak		__nv_reservedSMEM_offset_0_alias
	.size		__nv_reservedSMEM_offset_0_alias, 0, 0
	.other		__nv_reservedSMEM_offset_0_alias,@"STO_CUDA_RESERVED_SHARED STV_DEFAULT"
__nv_reservedSMEM_offset_0_alias:
	.zero		0


//--------------------- .nv.constant0.gluon_wgmma --------------------------
	.section	.nv.constant0.gluon_wgmma,"a",@progbits
	.sectionflags	@""
	.align	4
.nv.constant0.gluon_wgmma:
	.zero		608


//--------------------- SYMBOLS --------------------------

	.type		.nv.reservedSmem.offset0,@object
	.size		.nv.reservedSmem.offset0,0x4
